	.headerflags	@"EF_CUDA_TEXMODE_UNIFIED EF_CUDA_64BIT_ADDRESS EF_CUDA_SM86 EF_CUDA_VIRTUAL_SM(EF_CUDA_SM86)"
	.elftype	@"ET_EXEC"


//--------------------- .nv.info                  --------------------------
	.section	.nv.info,"",@"SHT_CUDA_INFO"
	.align	4


	//----- nvinfo : EIATTR_REGCOUNT
	.align		4
        /*0000*/ 	.byte	0x04, 0x2f
        /*0002*/ 	.short	(.L_3 - .L_2)
	.align		4
.L_2:
        /*0004*/ 	.word	index@(l2norm_fwd_kernel)
        /*0008*/ 	.word	0x00000050


	//----- nvinfo : EIATTR_MAX_STACK_SIZE
	.align		4
.L_3:
        /*000c*/ 	.byte	0x04, 0x23
        /*000e*/ 	.short	(.L_5 - .L_4)
	.align		4
.L_4:
        /*0010*/ 	.word	index@(l2norm_fwd_kernel)
        /*0014*/ 	.word	0x00000000


	//----- nvinfo : EIATTR_MIN_STACK_SIZE
	.align		4
.L_5:
        /*0018*/ 	.byte	0x04, 0x12
        /*001a*/ 	.short	(.L_7 - .L_6)
	.align		4
.L_6:
        /*001c*/ 	.word	index@(l2norm_fwd_kernel)
        /*0020*/ 	.word	0x00000000


	//----- nvinfo : EIATTR_FRAME_SIZE
	.align		4
.L_7:
        /*0024*/ 	.byte	0x04, 0x11
        /*0026*/ 	.short	(.L_9 - .L_8)
	.align		4
.L_8:
        /*0028*/ 	.word	index@(l2norm_fwd_kernel)
        /*002c*/ 	.word	0x00000000
.L_9:


//--------------------- .nv.info.l2norm_fwd_kernel --------------------------
	.section	.nv.info.l2norm_fwd_kernel,"",@"SHT_CUDA_INFO"
	.align	4


	//----- nvinfo : EIATTR_CUDA_API_VERSION
	.align		4
        /*0000*/ 	.byte	0x04, 0x37
        /*0002*/ 	.short	(.L_11 - .L_10)
.L_10:
        /*0004*/ 	.word	0x0000007b


	//----- nvinfo : EIATTR_SW2861232_WAR
	.align		4
.L_11:
        /*0008*/ 	.byte	0x01, 0x35
	.zero		2


	//----- nvinfo : EIATTR_PARAM_CBANK
	.align		4
        /*000c*/ 	.byte	0x04, 0x0a
        /*000e*/ 	.short	(.L_13 - .L_12)
	.align		4
.L_12:
        /*0010*/ 	.word	index@(.nv.constant0.l2norm_fwd_kernel)
        /*0014*/ 	.short	0x0160
        /*0016*/ 	.short	0x001c


	//----- nvinfo : EIATTR_CBANK_PARAM_SIZE
	.align		4
.L_13:
        /*0018*/ 	.byte	0x03, 0x19
        /*001a*/ 	.short	0x001c


	//----- nvinfo : EIATTR_KPARAM_INFO
	.align		4
        /*001c*/ 	.byte	0x04, 0x17
        /*001e*/ 	.short	(.L_15 - .L_14)
.L_14:
        /*0020*/ 	.word	0x00000000
        /*0024*/ 	.short	0x0003
        /*0026*/ 	.short	0x0018
        /*0028*/ 	.byte	0x00, 0xf0, 0x11, 0x00


	//----- nvinfo : EIATTR_KPARAM_INFO
	.align		4
.L_15:
        /*002c*/ 	.byte	0x04, 0x17
        /*002e*/ 	.short	(.L_17 - .L_16)
.L_16:
        /*0030*/ 	.word	0x00000000
        /*0034*/ 	.short	0x0002
        /*0036*/ 	.short	0x0010
        /*0038*/ 	.byte	0x00, 0xf0, 0x21, 0x00


	//----- nvinfo : EIATTR_KPARAM_INFO
	.align		4
.L_17:
        /*003c*/ 	.byte	0x04, 0x17
        /*003e*/ 	.short	(.L_19 - .L_18)
.L_18:
        /*0040*/ 	.word	0x00000000
        /*0044*/ 	.short	0x0001
        /*0046*/ 	.short	0x0008
        /*0048*/ 	.byte	0x00, 0xf0, 0x21, 0x00


	//----- nvinfo : EIATTR_KPARAM_INFO
	.align		4
.L_19:
        /*004c*/ 	.byte	0x04, 0x17
        /*004e*/ 	.short	(.L_21 - .L_20)
.L_20:
        /*0050*/ 	.word	0x00000000
        /*0054*/ 	.short	0x0000
        /*0056*/ 	.short	0x0000
        /*0058*/ 	.byte	0x00, 0xf0, 0x21, 0x00


	//----- nvinfo : EIATTR_MAXREG_COUNT
	.align		4
.L_21:
        /*005c*/ 	.byte	0x03, 0x1b
        /*005e*/ 	.short	0x00ff


	//----- nvinfo : EIATTR_COOP_GROUP_MASK_REGIDS
	.align		4
        /*0060*/ 	.byte	0x04, 0x29
        /*0062*/ 	.short	(.L_23 - .L_22)


	//   ....[0]....
.L_22:
        /*0064*/ 	.word	0xffffffff


	//   ....[1]....
        /*0068*/ 	.word	0xffffffff


	//   ....[2]....
        /*006c*/ 	.word	0xffffffff


	//   ....[3]....
        /*0070*/ 	.word	0xffffffff


	//   ....[4]....
        /*0074*/ 	.word	0xffffffff


	//   ....[5]....
        /*0078*/ 	.word	0xffffffff


	//   ....[6]....
        /*007c*/ 	.word	0xffffffff


	//   ....[7]....
        /*0080*/ 	.word	0xffffffff


	//   ....[8]....
        /*0084*/ 	.word	0xffffffff


	//   ....[9]....
        /*0088*/ 	.word	0xffffffff


	//   ....[10]....
        /*008c*/ 	.word	0xffffffff


	//   ....[11]....
        /*0090*/ 	.word	0xffffffff


	//   ....[12]....
        /*0094*/ 	.word	0xffffffff


	//   ....[13]....
        /*0098*/ 	.word	0xffffffff


	//   ....[14]....
        /*009c*/ 	.word	0xffffffff


	//   ....[15]....
        /*00a0*/ 	.word	0xffffffff


	//   ....[16]....
        /*00a4*/ 	.word	0xffffffff


	//   ....[17]....
        /*00a8*/ 	.word	0xffffffff


	//   ....[18]....
        /*00ac*/ 	.word	0xffffffff


	//   ....[19]....
        /*00b0*/ 	.word	0xffffffff


	//   ....[20]....
        /*00b4*/ 	.word	0xffffffff


	//   ....[21]....
        /*00b8*/ 	.word	0xffffffff


	//   ....[22]....
        /*00bc*/ 	.word	0xffffffff


	//   ....[23]....
        /*00c0*/ 	.word	0xffffffff


	//   ....[24]....
        /*00c4*/ 	.word	0xffffffff


	//   ....[25]....
        /*00c8*/ 	.word	0xffffffff


	//   ....[26]....
        /*00cc*/ 	.word	0xffffffff


	//   ....[27]....
        /*00d0*/ 	.word	0xffffffff


	//   ....[28]....
        /*00d4*/ 	.word	0xffffffff


	//   ....[29]....
        /*00d8*/ 	.word	0xffffffff


	//   ....[30]....
        /*00dc*/ 	.word	0xffffffff


	//   ....[31]....
        /*00e0*/ 	.word	0xffffffff


	//----- nvinfo : EIATTR_COOP_GROUP_INSTR_OFFSETS
	.align		4
.L_23:
        /*00e4*/ 	.byte	0x04, 0x28
        /*00e6*/ 	.short	(.L_25 - .L_24)


	//   ....[0]....
.L_24:
        /*00e8*/ 	.word	0x000007f0


	//   ....[1]....
        /*00ec*/ 	.word	0x00000810


	//   ....[2]....
        /*00f0*/ 	.word	0x00000830


	//   ....[3]....
        /*00f4*/ 	.word	0x00000850


	//   ....[4]....
        /*00f8*/ 	.word	0x00000b10


	//   ....[5]....
        /*00fc*/ 	.word	0x00000b30


	//   ....[6]....
        /*0100*/ 	.word	0x00000b50


	//   ....[7]....
        /*0104*/ 	.word	0x00000b70


	//   ....[8]....
        /*0108*/ 	.word	0x00000d10


	//   ....[9]....
        /*010c*/ 	.word	0x00000d30


	//   ....[10]....
        /*0110*/ 	.word	0x00000d50


	//   ....[11]....
        /*0114*/ 	.word	0x00000d70


	//   ....[12]....
        /*0118*/ 	.word	0x00001050


	//   ....[13]....
        /*011c*/ 	.word	0x000011a0


	//   ....[14]....
        /*0120*/ 	.word	0x00001230


	//   ....[15]....
        /*0124*/ 	.word	0x00001340


	//   ....[16]....
        /*0128*/ 	.word	0x000013b0


	//   ....[17]....
        /*012c*/ 	.word	0x000013d0


	//   ....[18]....
        /*0130*/ 	.word	0x000013f0


	//   ....[19]....
        /*0134*/ 	.word	0x00001530


	//   ....[20]....
        /*0138*/ 	.word	0x00001540


	//   ....[21]....
        /*013c*/ 	.word	0x00001550


	//   ....[22]....
        /*0140*/ 	.word	0x00001580


	//   ....[23]....
        /*0144*/ 	.word	0x000015a0


	//   ....[24]....
        /*0148*/ 	.word	0x000015b0


	//   ....[25]....
        /*014c*/ 	.word	0x000015e0


	//   ....[26]....
        /*0150*/ 	.word	0x00001620


	//   ....[27]....
        /*0154*/ 	.word	0x00001680


	//   ....[28]....
        /*0158*/ 	.word	0x000019c0


	//   ....[29]....
        /*015c*/ 	.word	0x000019e0


	//   ....[30]....
        /*0160*/ 	.word	0x00001a10


	//   ....[31]....
        /*0164*/ 	.word	0x00001a30


	//----- nvinfo : EIATTR_EXIT_INSTR_OFFSETS
	.align		4
.L_25:
        /*0168*/ 	.byte	0x04, 0x1c
        /*016a*/ 	.short	(.L_27 - .L_26)


	//   ....[0]....
.L_26:
        /*016c*/ 	.word	0x00002090


	//   ....[1]....
        /*0170*/ 	.word	0x000020f0


	//----- nvinfo : EIATTR_MAX_THREADS
	.align		4
.L_27:
        /*0174*/ 	.byte	0x04, 0x05
        /*0176*/ 	.short	(.L_29 - .L_28)
.L_28:
        /*0178*/ 	.word	0x00000100
        /*017c*/ 	.word	0x00000001
        /*0180*/ 	.word	0x00000001
.L_29:


//--------------------- .nv.rel.action            --------------------------
	.section	.nv.rel.action,"",@"SHT_CUDA_RELOCINFO"
	.align	8
	.sectionentsize	8
        /*0000*/ 	.byte	0x73, 0x00, 0x00, 0x00, 0x00, 0x00, 0x00, 0x00, 0x00, 0x00, 0x00, 0x11, 0x25, 0x00, 0x05, 0x36


//--------------------- .nv.constant0.l2norm_fwd_kernel --------------------------
	.section	.nv.constant0.l2norm_fwd_kernel,"a",@progbits
	.align	4
.nv.constant0.l2norm_fwd_kernel:
	.zero		380


//--------------------- .text.l2norm_fwd_kernel   --------------------------
	.section	.text.l2norm_fwd_kernel,"ax",@progbits
	.sectionflags	@"SHF_BARRIERS=1"
	.sectioninfo	@"SHI_REGISTERS=80"
	.align	128
        .global         l2norm_fwd_kernel
        .type           l2norm_fwd_kernel,@function
        .size           l2norm_fwd_kernel,(.L_x_1 - l2norm_fwd_kernel)
        .other          l2norm_fwd_kernel,@"STO_CUDA_ENTRY STV_DEFAULT"
l2norm_fwd_kernel:
.text.l2norm_fwd_kernel:
[----:B------:R-:W-:-:S02]  /*0000*/  MOV R1, c[0x0][0x28] ;  /* 0x00000a0000017a02 */ /* 0x000fc40000000f00 */
[----:B------:R-:W0:Y:S01]  /*0010*/  S2R R0, SR_TID.X ;  /* 0x0000000000007919 */ /* 0x000e220000002100 */
[----:B------:R-:W-:Y:S01]  /*0020*/  CS2R R32, SRZ ;  /* 0x0000000000207805 */ /* 0x000fe2000001ff00 */
[----:B------:R-:W-:Y:S01]  /*0030*/  CS2R R34, SRZ ;  /* 0x0000000000227805 */ /* 0x000fe2000001ff00 */
[----:B------:R-:W-:Y:S01]  /*0040*/  ULDC.64 UR4, c[0x0][0x118] ;  /* 0x0000460000047ab9 */ /* 0x000fe20000000a00 */
[----:B------:R-:W1:Y:S01]  /*0050*/  S2R R39, SR_CTAID.X ;  /* 0x0000000000277919 */ /* 0x000e620000002500 */
[----:B0-----:R-:W-:Y:S02]  /*0060*/  SHF.R.U32.HI R8, RZ, 0x4, R0 ;  /* 0x00000004ff087819 */ /* 0x001fe40000011600 */
[----:B------:R-:W-:Y:S02]  /*0070*/  SHF.L.U32 R2, R0, 0x3, RZ ;  /* 0x0000000300027819 */ /* 0x000fe400000006ff */
[----:B-1----:R-:W-:Y:S02]  /*0080*/  SHF.L.U32 R39, R39, 0x7, RZ ;  /* 0x0000000727277819 */ /* 0x002fe400000006ff */
[----:B------:R-:W-:-:S02]  /*0090*/  SGXT.U32 R8, R8, 0x4 ;  /* 0x000000040808781a */ /* 0x000fc40000000000 */
[----:B------:R-:W-:Y:S02]  /*00a0*/  LOP3.LUT R2, R2, 0x78, RZ, 0xc0, !PT ;  /* 0x0000007802027812 */ /* 0x000fe400078ec0ff */
[----:B------:R-:W-:Y:S02]  /*00b0*/  LOP3.LUT R7, R39, R8, RZ, 0xfc, !PT ;  /* 0x0000000827077212 */ /* 0x000fe400078efcff */
[----:B------:R-:W-:Y:S01]  /*00c0*/  SHF.R.S32.HI R36, RZ, 0x1f, R39 ;  /* 0x0000001fff247819 */ /* 0x000fe20000011427 */
[----:B------:R-:W-:Y:S01]  /*00d0*/  IMAD.WIDE.U32 R4, R2, 0x2, RZ ;  /* 0x0000000202047825 */ /* 0x000fe200078e00ff */
[C---:B------:R-:W-:Y:S02]  /*00e0*/  SHF.L.U32 R3, R7.reuse, 0x8, RZ ;  /* 0x0000000807037819 */ /* 0x040fe400000006ff */
[C---:B------:R-:W-:Y:S02]  /*00f0*/  ISETP.GE.U32.AND P5, PT, R7.reuse, 0x1230, PT ;  /* 0x000012300700780c */ /* 0x040fe40003fa6070 */
[----:B------:R-:W-:-:S02]  /*0100*/  SHF.L.U64.HI R7, R7, 0x8, R36 ;  /* 0x0000000807077819 */ /* 0x000fc40000010224 */
[----:B------:R-:W-:Y:S02]  /*0110*/  LOP3.LUT R50, R3, R4, RZ, 0xfc, !PT ;  /* 0x0000000403327212 */ /* 0x000fe400078efcff */
[----:B------:R-:W-:Y:S02]  /*0120*/  ISETP.GE.U32.AND.EX P5, PT, R36, RZ, PT, P5 ;  /* 0x000000ff2400720c */ /* 0x000fe40003fa6150 */
[----:B------:R-:W-:Y:S02]  /*0130*/  LOP3.LUT R12, R7, R5, RZ, 0xfc, !PT ;  /* 0x00000005070c7212 */ /* 0x000fe400078efcff */
[----:B------:R-:W-:-:S04]  /*0140*/  IADD3 R2, P0, R50, c[0x0][0x160], RZ ;  /* 0x0000580032027a10 */ /* 0x000fc80007f1e0ff */
[----:B------:R-:W-:-:S05]  /*0150*/  IADD3.X R3, R12, c[0x0][0x164], RZ, P0, !PT ;  /* 0x000059000c037a10 */ /* 0x000fca00007fe4ff */
[----:B------:R0:W2:Y:S01]  /*0160*/  @!P5 LDG.E.128 R32, [R2.64] ;  /* 0x000000040220d981 */ /* 0x0000a2000c1e1d00 */
[C-C-:B------:R-:W-:Y:S01]  /*0170*/  LOP3.LUT R53, R39.reuse, 0x10, R8.reuse, 0xfe, !PT ;  /* 0x0000001027357812 */ /* 0x140fe200078efe08 */
[----:B------:R-:W-:Y:S01]  /*0180*/  CS2R R24, SRZ ;  /* 0x0000000000187805 */ /* 0x000fe2000001ff00 */
[----:B------:R-:W-:Y:S01]  /*0190*/  CS2R R26, SRZ ;  /* 0x00000000001a7805 */ /* 0x000fe2000001ff00 */
[----:B------:R-:W-:Y:S02]  /*01a0*/  LOP3.LUT R17, R39, 0x30, R8, 0xfe, !PT ;  /* 0x0000003027117812 */ /* 0x000fe400078efe08 */
[C---:B------:R-:W-:Y:S02]  /*01b0*/  SHF.L.U32 R7, R53.reuse, 0x8, RZ ;  /* 0x0000000835077819 */ /* 0x040fe400000006ff */
[C---:B------:R-:W-:Y:S02]  /*01c0*/  ISETP.GE.U32.AND P0, PT, R53.reuse, 0x1230, PT ;  /* 0x000012303500780c */ /* 0x040fe40003f06070 */
[----:B------:R-:W-:-:S02]  /*01d0*/  SHF.L.U64.HI R53, R53, 0x8, R36 ;  /* 0x0000000835357819 */ /* 0x000fc40000010224 */
[----:B------:R-:W-:Y:S02]  /*01e0*/  LOP3.LUT R54, R7, R4, RZ, 0xfc, !PT ;  /* 0x0000000407367212 */ /* 0x000fe400078efcff */
[----:B------:R-:W-:Y:S02]  /*01f0*/  ISETP.GE.U32.AND.EX P1, PT, R36, RZ, PT, P0 ;  /* 0x000000ff2400720c */ /* 0x000fe40003f26100 */
[----:B------:R-:W-:Y:S02]  /*0200*/  LOP3.LUT R53, R53, R5, RZ, 0xfc, !PT ;  /* 0x0000000535357212 */ /* 0x000fe400078efcff */
[----:B------:R-:W-:Y:S02]  /*0210*/  IADD3 R6, P0, R54, c[0x0][0x160], RZ ;  /* 0x0000580036067a10 */ /* 0x000fe40007f1e0ff */
[----:B------:R-:W-:Y:S02]  /*0220*/  SHF.L.U32 R45, R17, 0x8, RZ ;  /* 0x00000008112d7819 */ /* 0x000fe400000006ff */
[----:B------:R-:W-:-:S02]  /*0230*/  IADD3.X R7, R53, c[0x0][0x164], RZ, P0, !PT ;  /* 0x0000590035077a10 */ /* 0x000fc400007fe4ff */
[C-C-:B------:R-:W-:Y:S02]  /*0240*/  LOP3.LUT R21, R39.reuse, 0x60, R8.reuse, 0xfe, !PT ;  /* 0x0000006027157812 */ /* 0x140fe400078efe08 */
[----:B------:R-:W-:Y:S01]  /*0250*/  LOP3.LUT R29, R39, 0x40, R8, 0xfe, !PT ;  /* 0x00000040271d7812 */ /* 0x000fe200078efe08 */
[----:B------:R1:W3:Y:S01]  /*0260*/  @!P1 LDG.E.128 R24, [R6.64] ;  /* 0x0000000406189981 */ /* 0x0002e2000c1e1d00 */
[C---:B------:R-:W-:Y:S02]  /*0270*/  ISETP.GE.U32.AND P4, PT, R17.reuse, 0x1230, PT ;  /* 0x000012301100780c */ /* 0x040fe40003f86070 */
[----:B------:R-:W-:Y:S02]  /*0280*/  SHF.L.U64.HI R17, R17, 0x8, R36 ;  /* 0x0000000811117819 */ /* 0x000fe40000010224 */
[----:B------:R-:W-:Y:S02]  /*0290*/  LOP3.LUT R45, R45, R4, RZ, 0xfc, !PT ;  /* 0x000000042d2d7212 */ /* 0x000fe400078efcff */
[----:B------:R-:W-:-:S02]  /*02a0*/  LOP3.LUT R19, R39, 0x20, R8, 0xfe, !PT ;  /* 0x0000002027137812 */ /* 0x000fc400078efe08 */
[----:B------:R-:W-:Y:S02]  /*02b0*/  LOP3.LUT R23, R39, 0x50, R8, 0xfe, !PT ;  /* 0x0000005027177812 */ /* 0x000fe400078efe08 */
[----:B-1----:R-:W-:Y:S02]  /*02c0*/  SHF.L.U32 R7, R21, 0x8, RZ ;  /* 0x0000000815077819 */ /* 0x002fe400000006ff */
[----:B------:R-:W-:Y:S02]  /*02d0*/  SHF.L.U32 R15, R29, 0x8, RZ ;  /* 0x000000081d0f7819 */ /* 0x000fe400000006ff */
[----:B------:R-:W-:Y:S02]  /*02e0*/  LOP3.LUT R46, R17, R5, RZ, 0xfc, !PT ;  /* 0x00000005112e7212 */ /* 0x000fe400078efcff */
[----:B------:R-:W-:Y:S02]  /*02f0*/  IADD3 R14, P3, R45, c[0x0][0x160], RZ ;  /* 0x000058002d0e7a10 */ /* 0x000fe40007f7e0ff */
[----:B------:R-:W-:-:S02]  /*0300*/  SHF.L.U64.HI R9, R21, 0x8, R36 ;  /* 0x0000000815097819 */ /* 0x000fc40000010224 */
[-C--:B------:R-:W-:Y:S02]  /*0310*/  LOP3.LUT R38, R7, R4.reuse, RZ, 0xfc, !PT ;  /* 0x0000000407267212 */ /* 0x080fe400078efcff */
[----:B0-----:R-:W-:Y:S02]  /*0320*/  SHF.L.U32 R3, R19, 0x8, RZ ;  /* 0x0000000813037819 */ /* 0x001fe400000006ff */
[----:B------:R-:W-:Y:S02]  /*0330*/  LOP3.LUT R42, R15, R4, RZ, 0xfc, !PT ;  /* 0x000000040f2a7212 */ /* 0x000fe400078efcff */
[----:B------:R-:W-:Y:S02]  /*0340*/  IADD3.X R15, R46, c[0x0][0x164], RZ, P3, !PT ;  /* 0x000059002e0f7a10 */ /* 0x000fe40001ffe4ff */
[----:B------:R-:W-:Y:S02]  /*0350*/  LOP3.LUT R13, R39, 0x70, R8, 0xfe, !PT ;  /* 0x00000070270d7812 */ /* 0x000fe400078efe08 */
[----:B------:R-:W-:-:S02]  /*0360*/  LOP3.LUT R40, R9, R5, RZ, 0xfc, !PT ;  /* 0x0000000509287212 */ /* 0x000fc400078efcff */
[----:B------:R-:W-:Y:S02]  /*0370*/  IADD3 R58, P3, R38, c[0x0][0x160], RZ ;  /* 0x00005800263a7a10 */ /* 0x000fe40007f7e0ff */
[C---:B------:R-:W-:Y:S02]  /*0380*/  ISETP.GE.U32.AND P0, PT, R19.reuse, 0x1230, PT ;  /* 0x000012301300780c */ /* 0x040fe40003f06070 */
[--C-:B------:R-:W-:Y:S02]  /*0390*/  SHF.L.U64.HI R19, R19, 0x8, R36.reuse ;  /* 0x0000000813137819 */ /* 0x100fe40000010224 */
[----:B------:R-:W-:Y:S02]  /*03a0*/  LOP3.LUT R2, R3, R4, RZ, 0xfc, !PT ;  /* 0x0000000403027212 */ /* 0x000fe400078efcff */
[----:B------:R-:W-:Y:S02]  /*03b0*/  SHF.L.U64.HI R43, R29, 0x8, R36 ;  /* 0x000000081d2b7819 */ /* 0x000fe40000010224 */
[----:B------:R-:W-:-:S02]  /*03c0*/  SHF.L.U32 R47, R23, 0x8, RZ ;  /* 0x00000008172f7819 */ /* 0x000fc400000006ff */
[----:B------:R-:W-:Y:S02]  /*03d0*/  SHF.L.U32 R37, R13, 0x8, RZ ;  /* 0x000000080d257819 */ /* 0x000fe400000006ff */
[----:B------:R-:W-:Y:S02]  /*03e0*/  IADD3.X R59, R40, c[0x0][0x164], RZ, P3, !PT ;  /* 0x00005900283b7a10 */ /* 0x000fe40001ffe4ff */
[----:B------:R-:W-:Y:S02]  /*03f0*/  P2R R60, PR, RZ, 0x2 ;  /* 0x00000002ff3c7803 */ /* 0x000fe40000000000 */
[----:B------:R-:W-:Y:S02]  /*0400*/  SHF.L.U64.HI R11, R23, 0x8, R36 ;  /* 0x00000008170b7819 */ /* 0x000fe40000010224 */
[----:B------:R-:W-:Y:S02]  /*0410*/  ISETP.GE.U32.AND P3, PT, R29, 0x1230, PT ;  /* 0x000012301d00780c */ /* 0x000fe40003f66070 */
[----:B------:R-:W-:-:S02]  /*0420*/  LOP3.LUT R3, R19, R5, RZ, 0xfc, !PT ;  /* 0x0000000513037212 */ /* 0x000fc400078efcff */
[----:B------:R-:W-:Y:S02]  /*0430*/  IADD3 R10, P1, R2, c[0x0][0x160], RZ ;  /* 0x00005800020a7a10 */ /* 0x000fe40007f3e0ff */
[----:B------:R-:W-:Y:S02]  /*0440*/  LOP3.LUT R43, R43, R5, RZ, 0xfc, !PT ;  /* 0x000000052b2b7212 */ /* 0x000fe400078efcff */
[-C--:B------:R-:W-:Y:S02]  /*0450*/  LOP3.LUT R47, R47, R4.reuse, RZ, 0xfc, !PT ;  /* 0x000000042f2f7212 */ /* 0x080fe400078efcff */
[----:B------:R-:W-:Y:S02]  /*0460*/  IADD3 R62, P2, R42, c[0x0][0x160], RZ ;  /* 0x000058002a3e7a10 */ /* 0x000fe40007f5e0ff */
[----:B------:R-:W-:Y:S02]  /*0470*/  SHF.L.U64.HI R41, R13, 0x8, R36 ;  /* 0x000000080d297819 */ /* 0x000fe40000010224 */
[----:B------:R-:W-:-:S02]  /*0480*/  LOP3.LUT R37, R37, R4, RZ, 0xfc, !PT ;  /* 0x0000000425257212 */ /* 0x000fc400078efcff */
[-C--:B------:R-:W-:Y:S02]  /*0490*/  LOP3.LUT R44, R11, R5.reuse, RZ, 0xfc, !PT ;  /* 0x000000050b2c7212 */ /* 0x080fe400078efcff */
[----:B------:R-:W-:Y:S02]  /*04a0*/  ISETP.GE.U32.AND.EX P3, PT, R36, RZ, PT, P3 ;  /* 0x000000ff2400720c */ /* 0x000fe40003f66130 */
[----:B------:R-:W-:Y:S02]  /*04b0*/  IADD3.X R11, R3, c[0x0][0x164], RZ, P1, !PT ;  /* 0x00005900030b7a10 */ /* 0x000fe40000ffe4ff */
[----:B------:R-:W-:Y:S02]  /*04c0*/  IADD3 R56, P1, R47, c[0x0][0x160], RZ ;  /* 0x000058002f387a10 */ /* 0x000fe40007f3e0ff */
[----:B------:R-:W-:Y:S02]  /*04d0*/  IADD3.X R63, R43, c[0x0][0x164], RZ, P2, !PT ;  /* 0x000059002b3f7a10 */ /* 0x000fe400017fe4ff */
[----:B------:R-:W-:-:S02]  /*04e0*/  LOP3.LUT R41, R41, R5, RZ, 0xfc, !PT ;  /* 0x0000000529297212 */ /* 0x000fc400078efcff */
[----:B------:R-:W-:Y:S01]  /*04f0*/  IADD3 R48, P2, R37, c[0x0][0x160], RZ ;  /* 0x0000580025307a10 */ /* 0x000fe20007f5e0ff */
[----:B------:R-:W-:Y:S01]  /*0500*/  CS2R R16, SRZ ;  /* 0x0000000000107805 */ /* 0x000fe2000001ff00 */
[----:B------:R-:W-:Y:S01]  /*0510*/  IADD3.X R57, R44, c[0x0][0x164], RZ, P1, !PT ;  /* 0x000059002c397a10 */ /* 0x000fe20000ffe4ff */
[----:B------:R-:W-:Y:S01]  /*0520*/  CS2R R18, SRZ ;  /* 0x0000000000127805 */ /* 0x000fe2000001ff00 */
[----:B------:R-:W-:Y:S02]  /*0530*/  IADD3 R50, P1, R50, c[0x0][0x168], RZ ;  /* 0x00005a0032327a10 */ /* 0x000fe40007f3e0ff */
[----:B------:R-:W-:Y:S02]  /*0540*/  IADD3.X R49, R41, c[0x0][0x164], RZ, P2, !PT ;  /* 0x0000590029317a10 */ /* 0x000fe400017fe4ff */
[----:B------:R-:W-:Y:S01]  /*0550*/  P2R R55, PR, RZ, 0x20 ;  /* 0x00000020ff377803 */ /* 0x000fe20000000000 */
[----:B------:R2:W4:Y:S01]  /*0560*/  @!P3 LDG.E.128 R16, [R62.64] ;  /* 0x000000043e10b981 */ /* 0x000522000c1e1d00 */
[----:B------:R-:W-:-:S02]  /*0570*/  ISETP.GE.U32.AND P2, PT, R23, 0x1230, PT ;  /* 0x000012301700780c */ /* 0x000fc40003f46070 */
[----:B------:R-:W-:Y:S02]  /*0580*/  ISETP.GE.U32.AND.EX P5, PT, R36, RZ, PT, P0 ;  /* 0x000000ff2400720c */ /* 0x000fe40003fa6100 */
[----:B------:R-:W-:Y:S02]  /*0590*/  IADD3.X R51, R12, c[0x0][0x16c], RZ, P1, !PT ;  /* 0x00005b000c337a10 */ /* 0x000fe40000ffe4ff */
[----:B------:R-:W-:Y:S02]  /*05a0*/  ISETP.GE.U32.AND P1, PT, R21, 0x1230, PT ;  /* 0x000012301500780c */ /* 0x000fe40003f26070 */
[C---:B------:R-:W-:Y:S01]  /*05b0*/  ISETP.GE.U32.AND.EX P2, PT, R36.reuse, RZ, PT, P2 ;  /* 0x000000ff2400720c */ /* 0x040fe20003f46120 */
[----:B------:R-:W-:Y:S01]  /*05c0*/  CS2R R28, SRZ ;  /* 0x00000000001c7805 */ /* 0x000fe2000001ff00 */
[----:B------:R-:W-:Y:S01]  /*05d0*/  CS2R R30, SRZ ;  /* 0x00000000001e7805 */ /* 0x000fe2000001ff00 */
[----:B------:R-:W-:Y:S01]  /*05e0*/  ISETP.GE.U32.AND.EX P1, PT, R36, RZ, PT, P1 ;  /* 0x000000ff2400720c */ /* 0x000fe20003f26110 */
[----:B------:R-:W-:Y:S01]  /*05f0*/  CS2R R4, SRZ ;  /* 0x0000000000047805 */ /* 0x000fe2000001ff00 */
[----:B------:R-:W-:Y:S01]  /*0600*/  CS2R R6, SRZ ;  /* 0x0000000000067805 */ /* 0x000fe2000001ff00 */
[----:B------:R-:W-:-:S02]  /*0610*/  CS2R R8, SRZ ;  /* 0x0000000000087805 */ /* 0x000fc4000001ff00 */
[----:B------:R0:W5:Y:S05]  /*0620*/  @!P5 LDG.E.128 R28, [R10.64] ;  /* 0x000000040a1cd981 */ /* 0x00016a000c1e1d00 */
[----:B------:R1:W3:Y:S01]  /*0630*/  @!P2 LDG.E.128 R4, [R56.64] ;  /* 0x000000043804a981 */ /* 0x0002e2000c1e1d00 */
[----:B0-----:R-:W-:Y:S01]  /*0640*/  CS2R R10, SRZ ;  /* 0x00000000000a7805 */ /* 0x001fe2000001ff00 */
[----:B------:R-:W-:-:S05]  /*0650*/  ISETP.GE.U32.AND.EX P4, PT, R36, RZ, PT, P4 ;  /* 0x000000ff2400720c */ /* 0x000fca0003f86140 */
[----:B------:R0:W3:Y:S01]  /*0660*/  @!P1 LDG.E.128 R8, [R58.64] ;  /* 0x000000043a089981 */ /* 0x0000e2000c1e1d00 */
[----:B------:R-:W-:Y:S01]  /*0670*/  ISETP.GE.U32.AND P0, PT, R13, 0x1230, PT ;  /* 0x000012300d00780c */ /* 0x000fe20003f06070 */
[----:B------:R-:W-:Y:S01]  /*0680*/  CS2R R20, SRZ ;  /* 0x0000000000147805 */ /* 0x000fe2000001ff00 */
[----:B------:R-:W-:Y:S02]  /*0690*/  CS2R R22, SRZ ;  /* 0x0000000000167805 */ /* 0x000fe4000001ff00 */
[----:B------:R-:W-:Y:S01]  /*06a0*/  ISETP.GE.U32.AND.EX P0, PT, R36, RZ, PT, P0 ;  /* 0x000000ff2400720c */ /* 0x000fe20003f06100 */
[----:B------:R-:W-:-:S03]  /*06b0*/  CS2R R12, SRZ ;  /* 0x00000000000c7805 */ /* 0x000fc6000001ff00 */
[----:B------:R0:W3:Y:S02]  /*06c0*/  @!P4 LDG.E.128 R20, [R14.64] ;  /* 0x000000040e14c981 */ /* 0x0000e4000c1e1d00 */
[----:B0-----:R-:W-:-:S07]  /*06d0*/  CS2R R14, SRZ ;  /* 0x00000000000e7805 */ /* 0x001fce000001ff00 */
[----:B------:R0:W3:Y:S01]  /*06e0*/  @!P0 LDG.E.128 R12, [R48.64] ;  /* 0x00000004300c8981 */ /* 0x0000e2000c1e1d00 */
[--C-:B--2---:R-:W-:Y:S02]  /*06f0*/  HADD2.F32 R62, -RZ, R32.reuse.H1_H1 ;  /* 0x30000020ff3e7230 */ /* 0x104fe40000004100 */
[----:B------:R-:W-:-:S03]  /*0700*/  HADD2.F32 R32, -RZ, R32.H0_H0 ;  /* 0x20000020ff207230 */ /* 0x000fc60000004100 */
[----:B------:R-:W-:Y:S01]  /*0710*/  FMUL R61, R62, R62 ;  /* 0x0000003e3e3d7220 */ /* 0x000fe20000400000 */
[----:B------:R-:W-:-:S03]  /*0720*/  HADD2.F32 R64, -RZ, R33.H0_H0 ;  /* 0x20000021ff407230 */ /* 0x000fc60000004100 */
[----:B------:R-:W-:Y:S01]  /*0730*/  FFMA R61, R32, R32, R61 ;  /* 0x00000020203d7223 */ /* 0x000fe2000000003d */
[----:B-1----:R-:W-:-:S03]  /*0740*/  HADD2.F32 R56, -RZ, R33.H1_H1 ;  /* 0x30000021ff387230 */ /* 0x002fc60000004100 */
[----:B------:R-:W-:Y:S01]  /*0750*/  FFMA R61, R64, R64, R61 ;  /* 0x00000040403d7223 */ /* 0x000fe2000000003d */
[----:B------:R-:W-:-:S03]  /*0760*/  HADD2.F32 R58, -RZ, R34.H0_H0 ;  /* 0x20000022ff3a7230 */ /* 0x000fc60000004100 */
[----:B------:R-:W-:Y:S01]  /*0770*/  FFMA R61, R56, R56, R61 ;  /* 0x00000038383d7223 */ /* 0x000fe2000000003d */
[----:B------:R-:W-:-:S03]  /*0780*/  HADD2.F32 R34, -RZ, R34.H1_H1 ;  /* 0x30000022ff227230 */ /* 0x000fc60000004100 */
[----:B------:R-:W-:Y:S01]  /*0790*/  FFMA R61, R58, R58, R61 ;  /* 0x0000003a3a3d7223 */ /* 0x000fe2000000003d */
[----:B------:R-:W-:-:S03]  /*07a0*/  HADD2.F32 R66, -RZ, R35.H0_H0 ;  /* 0x20000023ff427230 */ /* 0x000fc60000004100 */
[----:B------:R-:W-:Y:S01]  /*07b0*/  FFMA R61, R34, R34, R61 ;  /* 0x00000022223d7223 */ /* 0x000fe2000000003d */
[----:B------:R-:W-:-:S03]  /*07c0*/  HADD2.F32 R68, -RZ, R35.H1_H1 ;  /* 0x30000023ff447230 */ /* 0x000fc60000004100 */
[----:B------:R-:W-:-:S04]  /*07d0*/  FFMA R61, R66, R66, R61 ;  /* 0x00000042423d7223 */ /* 0x000fc8000000003d */
[----:B------:R-:W-:-:S05]  /*07e0*/  FFMA R61, R68, R68, R61 ;  /* 0x00000044443d7223 */ /* 0x000fca000000003d */
[----:B0-----:R-:W0:Y:S02]  /*07f0*/  SHFL.BFLY PT, R48, R61, 0x8, 0x1f ;  /* 0x0d001f003d307f89 */ /* 0x001e2400000e0000 */
[----:B0-----:R-:W-:-:S05]  /*0800*/  FADD R33, R61, R48 ;  /* 0x000000303d217221 */ /* 0x001fca0000000000 */
[----:B------:R-:W0:Y:S02]  /*0810*/  SHFL.BFLY PT, R48, R33, 0x4, 0x1f ;  /* 0x0c801f0021307f89 */ /* 0x000e2400000e0000 */
[----:B0-----:R-:W-:-:S05]  /*0820*/  FADD R35, R33, R48 ;  /* 0x0000003021237221 */ /* 0x001fca0000000000 */
[----:B------:R-:W0:Y:S02]  /*0830*/  SHFL.BFLY PT, R48, R35, 0x2, 0x1f ;  /* 0x0c401f0023307f89 */ /* 0x000e2400000e0000 */
[----:B0-----:R-:W-:-:S05]  /*0840*/  FADD R49, R35, R48 ;  /* 0x0000003023317221 */ /* 0x001fca0000000000 */
[----:B------:R-:W0:Y:S01]  /*0850*/  SHFL.BFLY PT, R48, R49, 0x1, 0x1f ;  /* 0x0c201f0031307f89 */ /* 0x000e2200000e0000 */
[----:B------:R-:W-:Y:S01]  /*0860*/  P2R R52, PR, RZ, 0x20 ;  /* 0x00000020ff347803 */ /* 0x000fe20000000000 */
[----:B0-----:R-:W-:-:S04]  /*0870*/  FADD R48, R49, R48 ;  /* 0x0000003031307221 */ /* 0x001fc80000000000 */
[----:B------:R-:W-:-:S04]  /*0880*/  FADD R57, R48, c[0x0][0x178] ;  /* 0x00005e0030397621 */ /* 0x000fc80000000000 */
[----:B------:R-:W0:Y:S02]  /*0890*/  MUFU.SQRT R59, R57 ;  /* 0x00000039003b7308 */ /* 0x000e240000002000 */
[C---:B0-----:R-:W-:Y:S02]  /*08a0*/  FSETP.GT.AND P5, PT, R59.reuse, 8.50705917302346158658e+37, PT ;  /* 0x7e8000003b00780b */ /* 0x041fe40003fa4000 */
[----:B------:R-:W-:-:S11]  /*08b0*/  FSETP.GEU.AND P6, PT, R59, 1.175494350822287508e-38, PT ;  /* 0x008000003b00780b */ /* 0x000fd60003fce000 */
[----:B------:R-:W-:-:S04]  /*08c0*/  @P5 FMUL R59, R59, 0.25 ;  /* 0x3e8000003b3b5820 */ /* 0x000fc80000400000 */
[----:B------:R-:W-:Y:S01]  /*08d0*/  @!P6 FMUL R59, R59, 16777216 ;  /* 0x4b8000003b3be820 */ /* 0x000fe20000400000 */
[----:B------:R-:W-:-:S03]  /*08e0*/  MOV R48, 0x3e800000 ;  /* 0x3e80000000307802 */ /* 0x000fc60000000f00 */
[----:B------:R-:W0:Y:S01]  /*08f0*/  MUFU.RCP R49, R59 ;  /* 0x0000003b00317308 */ /* 0x000e220000001000 */
[----:B------:R-:W-:Y:S01]  /*0900*/  FSEL R70, R48, 1, P5 ;  /* 0x3f80000030467808 */ /* 0x000fe20002800000 */
[----:B---3--:R-:W-:-:S04]  /*0910*/  HADD2.F32 R67, -RZ, R24.H1_H1 ;  /* 0x30000018ff437230 */ /* 0x008fc80000004100 */
[----:B------:R-:W-:Y:S01]  /*0920*/  @!P6 FMUL R70, R70, 16777216 ;  /* 0x4b8000004646e820 */ /* 0x000fe20000400000 */
[----:B------:R-:W-:Y:S01]  /*0930*/  HADD2.F32 R71, -RZ, R24.H0_H0 ;  /* 0x20000018ff477230 */ /* 0x000fe20000004100 */
[----:B------:R-:W-:Y:S01]  /*0940*/  FMUL R24, R67, R67 ;  /* 0x0000004343187220 */ /* 0x000fe20000400000 */
[--C-:B------:R-:W-:Y:S01]  /*0950*/  HADD2.F32 R69, -RZ, R25.reuse.H0_H0 ;  /* 0x20000019ff457230 */ /* 0x100fe20000004100 */
[----:B0-----:R-:W-:Y:S02]  /*0960*/  FMUL R49, R49, R70 ;  /* 0x0000004631317220 */ /* 0x001fe40000400000 */
[----:B------:R-:W-:Y:S02]  /*0970*/  FFMA R24, R71, R71, R24 ;  /* 0x0000004747187223 */ /* 0x000fe40000000018 */
[-C--:B------:R-:W-:Y:S01]  /*0980*/  FMUL R32, R32, R49.reuse ;  /* 0x0000003120207220 */ /* 0x080fe20000400000 */
[-C--:B------:R-:W-:Y:S01]  /*0990*/  FMUL R33, R62, R49.reuse ;  /* 0x000000313e217220 */ /* 0x080fe20000400000 */
[----:B------:R-:W-:Y:S01]  /*09a0*/  ISETP.NE.AND P5, PT, R55, RZ, PT ;  /* 0x000000ff3700720c */ /* 0x000fe20003fa5270 */
[-C--:B------:R-:W-:Y:S01]  /*09b0*/  FMUL R58, R58, R49.reuse ;  /* 0x000000313a3a7220 */ /* 0x080fe20000400000 */
[-C--:B------:R-:W-:Y:S01]  /*09c0*/  FMUL R35, R34, R49.reuse ;  /* 0x0000003122237220 */ /* 0x080fe20000400000 */
[----:B------:R-:W-:Y:S01]  /*09d0*/  HADD2.F32 R25, -RZ, R25.H1_H1 ;  /* 0x30000019ff197230 */ /* 0x000fe20000004100 */
[----:B------:R-:W-:Y:S01]  /*09e0*/  F2FP.PACK_AB R32, R33, R32 ;  /* 0x000000202120723e */ /* 0x000fe200000000ff */
[-C--:B------:R-:W-:Y:S01]  /*09f0*/  FMUL R33, R64, R49.reuse ;  /* 0x0000003140217220 */ /* 0x080fe20000400000 */
[-C--:B------:R-:W-:Y:S01]  /*0a00*/  FMUL R56, R56, R49.reuse ;  /* 0x0000003138387220 */ /* 0x080fe20000400000 */
[-C--:B------:R-:W-:Y:S01]  /*0a10*/  FMUL R66, R66, R49.reuse ;  /* 0x0000003142427220 */ /* 0x080fe20000400000 */
[----:B------:R-:W-:Y:S01]  /*0a20*/  FMUL R55, R68, R49 ;  /* 0x0000003144377220 */ /* 0x000fe20000400000 */
[----:B------:R-:W-:Y:S01]  /*0a30*/  FFMA R24, R69, R69, R24 ;  /* 0x0000004545187223 */ /* 0x000fe20000000018 */
[----:B------:R-:W-:Y:S01]  /*0a40*/  HADD2.F32 R73, -RZ, R26.H0_H0 ;  /* 0x2000001aff497230 */ /* 0x000fe20000004100 */
[----:B------:R-:W-:-:S02]  /*0a50*/  F2FP.PACK_AB R34, R35, R58 ;  /* 0x0000003a2322723e */ /* 0x000fc400000000ff */
[----:B------:R-:W-:Y:S01]  /*0a60*/  FFMA R24, R25, R25, R24 ;  /* 0x0000001919187223 */ /* 0x000fe20000000018 */
[----:B------:R-:W-:Y:S02]  /*0a70*/  F2FP.PACK_AB R33, R56, R33 ;  /* 0x000000213821723e */ /* 0x000fe400000000ff */
[----:B------:R-:W-:Y:S01]  /*0a80*/  F2FP.PACK_AB R35, R55, R66 ;  /* 0x000000423723723e */ /* 0x000fe200000000ff */
[----:B------:R-:W-:Y:S01]  /*0a90*/  HADD2.F32 R75, -RZ, R26.H1_H1 ;  /* 0x3000001aff4b7230 */ /* 0x000fe20000004100 */
[----:B------:R-:W-:-:S03]  /*0aa0*/  FFMA R24, R73, R73, R24 ;  /* 0x0000004949187223 */ /* 0x000fc60000000018 */
[----:B------:R0:W-:Y:S01]  /*0ab0*/  @!P5 STG.E.128 [R50.64], R32 ;  /* 0x000000203200d986 */ /* 0x0001e2000c101d04 */
[----:B------:R-:W-:Y:S01]  /*0ac0*/  FFMA R24, R75, R75, R24 ;  /* 0x0000004b4b187223 */ /* 0x000fe20000000018 */
[--C-:B0-----:R-:W-:Y:S02]  /*0ad0*/  HADD2.F32 R33, -RZ, R27.reuse.H0_H0 ;  /* 0x2000001bff217230 */ /* 0x101fe40000004100 */
[----:B------:R-:W-:-:S03]  /*0ae0*/  HADD2.F32 R27, -RZ, R27.H1_H1 ;  /* 0x3000001bff1b7230 */ /* 0x000fc60000004100 */
[----:B------:R-:W-:-:S04]  /*0af0*/  FFMA R24, R33, R33, R24 ;  /* 0x0000002121187223 */ /* 0x000fc80000000018 */
[----:B------:R-:W-:-:S05]  /*0b00*/  FFMA R24, R27, R27, R24 ;  /* 0x0000001b1b187223 */ /* 0x000fca0000000018 */
[----:B------:R-:W0:Y:S02]  /*0b10*/  SHFL.BFLY PT, R35, R24, 0x8, 0x1f ;  /* 0x0d001f0018237f89 */ /* 0x000e2400000e0000 */
[----:B0-----:R-:W-:-:S05]  /*0b20*/  FADD R35, R24, R35 ;  /* 0x0000002318237221 */ /* 0x001fca0000000000 */
[----:B------:R-:W0:Y:S02]  /*0b30*/  SHFL.BFLY PT, R26, R35, 0x4, 0x1f ;  /* 0x0c801f00231a7f89 */ /* 0x000e2400000e0000 */
[----:B0-----:R-:W-:-:S05]  /*0b40*/  FADD R32, R35, R26 ;  /* 0x0000001a23207221 */ /* 0x001fca0000000000 */
[----:B------:R-:W0:Y:S02]  /*0b50*/  SHFL.BFLY PT, R51, R32, 0x2, 0x1f ;  /* 0x0c401f0020337f89 */ /* 0x000e2400000e0000 */
[----:B0-----:R-:W-:-:S05]  /*0b60*/  FADD R51, R32, R51 ;  /* 0x0000003320337221 */ /* 0x001fca0000000000 */
[----:B------:R-:W0:Y:S01]  /*0b70*/  SHFL.BFLY PT, R26, R51, 0x1, 0x1f ;  /* 0x0c201f00331a7f89 */ /* 0x000e2200000e0000 */
[----:B-----5:R-:W-:Y:S01]  /*0b80*/  HADD2.F32 R63, -RZ, R28.H1_H1 ;  /* 0x3000001cff3f7230 */ /* 0x020fe20000004100 */
[----:B0-----:R-:W-:-:S04]  /*0b90*/  FADD R26, R51, R26 ;  /* 0x0000001a331a7221 */ /* 0x001fc80000000000 */
[----:B------:R-:W-:-:S04]  /*0ba0*/  FADD R50, R26, c[0x0][0x178] ;  /* 0x00005e001a327621 */ /* 0x000fc80000000000 */
[----:B------:R-:W0:Y:S01]  /*0bb0*/  MUFU.SQRT R26, R50 ;  /* 0x00000032001a7308 */ /* 0x000e220000002000 */
[----:B------:R-:W-:Y:S01]  /*0bc0*/  HADD2.F32 R65, -RZ, R28.H0_H0 ;  /* 0x2000001cff417230 */ /* 0x000fe20000004100 */
[----:B------:R-:W-:Y:S01]  /*0bd0*/  FMUL R28, R63, R63 ;  /* 0x0000003f3f1c7220 */ /* 0x000fe20000400000 */
[----:B------:R-:W-:-:S03]  /*0be0*/  HADD2.F32 R59, -RZ, R29.H0_H0 ;  /* 0x2000001dff3b7230 */ /* 0x000fc60000004100 */
[----:B------:R-:W-:Y:S01]  /*0bf0*/  FFMA R28, R65, R65, R28 ;  /* 0x00000041411c7223 */ /* 0x000fe2000000001c */
[----:B------:R-:W-:Y:S01]  /*0c00*/  HADD2.F32 R61, -RZ, R29.H1_H1 ;  /* 0x3000001dff3d7230 */ /* 0x000fe20000004100 */
[C---:B0-----:R-:W-:Y:S02]  /*0c10*/  FSETP.GT.AND P6, PT, R26.reuse, 8.50705917302346158658e+37, PT ;  /* 0x7e8000001a00780b */ /* 0x041fe40003fc4000 */
[----:B------:R-:W-:Y:S01]  /*0c20*/  FFMA R28, R59, R59, R28 ;  /* 0x0000003b3b1c7223 */ /* 0x000fe2000000001c */
[--C-:B------:R-:W-:Y:S01]  /*0c30*/  HADD2.F32 R51, -RZ, R30.reuse.H0_H0 ;  /* 0x2000001eff337230 */ /* 0x100fe20000004100 */
[----:B------:R-:W-:Y:S02]  /*0c40*/  FSETP.GEU.AND P5, PT, R26, 1.175494350822287508e-38, PT ;  /* 0x008000001a00780b */ /* 0x000fe40003fae000 */
[----:B------:R-:W-:Y:S01]  /*0c50*/  FFMA R28, R61, R61, R28 ;  /* 0x0000003d3d1c7223 */ /* 0x000fe2000000001c */
[----:B------:R-:W-:Y:S01]  /*0c60*/  FSEL R24, R48, 1, P6 ;  /* 0x3f80000030187808 */ /* 0x000fe20003000000 */
[----:B------:R-:W-:-:S02]  /*0c70*/  HADD2.F32 R57, -RZ, R30.H1_H1 ;  /* 0x3000001eff397230 */ /* 0x000fc40000004100 */
[----:B------:R-:W-:-:S03]  /*0c80*/  FFMA R28, R51, R51, R28 ;  /* 0x00000033331c7223 */ /* 0x000fc6000000001c */
[----:B------:R-:W-:Y:S01]  /*0c90*/  @P6 FMUL R26, R26, 0.25 ;  /* 0x3e8000001a1a6820 */ /* 0x000fe20000400000 */
[----:B------:R-:W-:Y:S01]  /*0ca0*/  IADD3 R34, P6, R54, c[0x0][0x168], RZ ;  /* 0x00005a0036227a10 */ /* 0x000fe20007fde0ff */
[----:B------:R-:W-:-:S03]  /*0cb0*/  FFMA R28, R57, R57, R28 ;  /* 0x00000039391c7223 */ /* 0x000fc6000000001c */
[----:B------:R-:W-:Y:S01]  /*0cc0*/  IADD3.X R35, R53, c[0x0][0x16c], RZ, P6, !PT ;  /* 0x00005b0035237a10 */ /* 0x000fe200037fe4ff */
[--C-:B------:R-:W-:Y:S02]  /*0cd0*/  HADD2.F32 R53, -RZ, R31.reuse.H0_H0 ;  /* 0x2000001fff357230 */ /* 0x100fe40000004100 */
        /* <DEDUP_REMOVED lines=10> */
[----:B------:R-:W-:-:S04]  /*0d80*/  @!P5 FMUL R26, R26, 16777216 ;  /* 0x4b8000001a1ad820 */ /* 0x000fc80000400000 */
[----:B------:R-:W1:Y:S01]  /*0d90*/  MUFU.RCP R77, R26 ;  /* 0x0000001a004d7308 */ /* 0x000e620000001000 */
[----:B0-----:R-:W-:-:S04]  /*0da0*/  FADD R32, R31, R32 ;  /* 0x000000201f207221 */ /* 0x001fc80000000000 */
[----:B------:R-:W-:-:S04]  /*0db0*/  FADD R32, R32, c[0x0][0x178] ;  /* 0x00005e0020207621 */ /* 0x000fc80000000000 */
[----:B------:R-:W0:Y:S01]  /*0dc0*/  MUFU.SQRT R54, R32 ;  /* 0x0000002000367308 */ /* 0x000e220000002000 */
[----:B------:R-:W-:-:S04]  /*0dd0*/  @!P5 FMUL R24, R24, 16777216 ;  /* 0x4b8000001818d820 */ /* 0x000fc80000400000 */
[----:B-1----:R-:W-:Y:S01]  /*0de0*/  FMUL R28, R77, R24 ;  /* 0x000000184d1c7220 */ /* 0x002fe20000400000 */
[----:B------:R-:W-:-:S03]  /*0df0*/  HADD2.F32 R29, -RZ, R20.H1_H1 ;  /* 0x30000014ff1d7230 */ /* 0x000fc60000004100 */
[-C--:B------:R-:W-:Y:S01]  /*0e00*/  FMUL R69, R69, R28.reuse ;  /* 0x0000001c45457220 */ /* 0x080fe20000400000 */
[-C--:B------:R-:W-:Y:S01]  /*0e10*/  FMUL R26, R25, R28.reuse ;  /* 0x0000001c191a7220 */ /* 0x080fe20000400000 */
[----:B0-----:R-:W-:Y:S01]  /*0e20*/  FSETP.GT.AND P5, PT, R54, 8.50705917302346158658e+37, PT ;  /* 0x7e8000003600780b */ /* 0x001fe20003fa4000 */
[-C--:B------:R-:W-:Y:S01]  /*0e30*/  FMUL R73, R73, R28.reuse ;  /* 0x0000001c49497220 */ /* 0x080fe20000400000 */
[-C--:B------:R-:W-:Y:S01]  /*0e40*/  FMUL R30, R75, R28.reuse ;  /* 0x0000001c4b1e7220 */ /* 0x080fe20000400000 */
[-C--:B------:R-:W-:Y:S01]  /*0e50*/  FMUL R33, R33, R28.reuse ;  /* 0x0000001c21217220 */ /* 0x080fe20000400000 */
[----:B------:R-:W-:Y:S01]  /*0e60*/  FMUL R32, R27, R28 ;  /* 0x0000001c1b207220 */ /* 0x000fe20000400000 */
[----:B------:R-:W-:Y:S02]  /*0e70*/  F2FP.PACK_AB R25, R26, R69 ;  /* 0x000000451a19723e */ /* 0x000fe400000000ff */
[----:B------:R-:W-:Y:S01]  /*0e80*/  F2FP.PACK_AB R26, R30, R73 ;  /* 0x000000491e1a723e */ /* 0x000fe200000000ff */
[----:B------:R-:W-:Y:S01]  /*0e90*/  HADD2.F32 R30, -RZ, R20.H0_H0 ;  /* 0x20000014ff1e7230 */ /* 0x000fe20000004100 */
[----:B------:R-:W-:-:S02]  /*0ea0*/  FSETP.GEU.AND P6, PT, R54, 1.175494350822287508e-38, PT ;  /* 0x008000003600780b */ /* 0x000fc40003fce000 */
[----:B------:R-:W-:Y:S01]  /*0eb0*/  F2FP.PACK_AB R27, R32, R33 ;  /* 0x00000021201b723e */ /* 0x000fe200000000ff */
[----:B------:R-:W-:Y:S01]  /*0ec0*/  FMUL R33, R29, R29 ;  /* 0x0000001d1d217220 */ /* 0x000fe20000400000 */
[----:B------:R-:W-:Y:S01]  /*0ed0*/  @P5 FMUL R54, R54, 0.25 ;  /* 0x3e80000036365820 */ /* 0x000fe20000400000 */
[----:B------:R-:W-:Y:S02]  /*0ee0*/  FSEL R50, R48, 1, P5 ;  /* 0x3f80000030327808 */ /* 0x000fe40002800000 */
[----:B------:R-:W-:Y:S01]  /*0ef0*/  ISETP.NE.AND P5, PT, R60, RZ, PT ;  /* 0x000000ff3c00720c */ /* 0x000fe20003fa5270 */
[--C-:B------:R-:W-:Y:S01]  /*0f00*/  HADD2.F32 R31, -RZ, R21.reuse.H0_H0 ;  /* 0x20000015ff1f7230 */ /* 0x100fe20000004100 */
[-C--:B------:R-:W-:Y:S01]  /*0f10*/  FMUL R24, R71, R28.reuse ;  /* 0x0000001c47187220 */ /* 0x080fe20000400000 */
[----:B------:R-:W-:Y:S01]  /*0f20*/  FMUL R67, R67, R28 ;  /* 0x0000001c43437220 */ /* 0x000fe20000400000 */
[----:B------:R-:W-:Y:S01]  /*0f30*/  FFMA R20, R30, R30, R33 ;  /* 0x0000001e1e147223 */ /* 0x000fe20000000021 */
[----:B------:R-:W-:-:S03]  /*0f40*/  HADD2.F32 R33, -RZ, R21.H1_H1 ;  /* 0x30000015ff217230 */ /* 0x000fc60000004100 */
[----:B------:R-:W-:Y:S01]  /*0f50*/  FFMA R20, R31, R31, R20 ;  /* 0x0000001f1f147223 */ /* 0x000fe20000000014 */
[----:B------:R-:W-:Y:S01]  /*0f60*/  F2FP.PACK_AB R24, R67, R24 ;  /* 0x000000184318723e */ /* 0x000fe200000000ff */
[--C-:B------:R-:W-:Y:S02]  /*0f70*/  HADD2.F32 R32, -RZ, R22.reuse.H0_H0 ;  /* 0x20000016ff207230 */ /* 0x100fe40000004100 */
[----:B------:R-:W-:Y:S02]  /*0f80*/  FFMA R21, R33, R33, R20 ;  /* 0x0000002121157223 */ /* 0x000fe40000000014 */
[----:B------:R0:W-:Y:S02]  /*0f90*/  @!P5 STG.E.128 [R34.64], R24 ;  /* 0x000000182200d986 */ /* 0x0001e4000c101d04 */
[----:B------:R-:W-:Y:S01]  /*0fa0*/  FFMA R20, R32, R32, R21 ;  /* 0x0000002020147223 */ /* 0x000fe20000000015 */
[----:B------:R-:W-:Y:S01]  /*0fb0*/  @!P6 FMUL R54, R54, 16777216 ;  /* 0x4b8000003636e820 */ /* 0x000fe20000400000 */
[----:B0-----:R-:W-:-:S02]  /*0fc0*/  HADD2.F32 R25, -RZ, R22.H1_H1 ;  /* 0x30000016ff197230 */ /* 0x001fc40000004100 */
[--C-:B------:R-:W-:Y:S01]  /*0fd0*/  HADD2.F32 R24, -RZ, R23.reuse.H0_H0 ;  /* 0x20000017ff187230 */ /* 0x100fe20000004100 */
[----:B------:R-:W0:Y:S02]  /*0fe0*/  MUFU.RCP R35, R54 ;  /* 0x0000003600237308 */ /* 0x000e240000001000 */
[----:B------:R-:W-:Y:S01]  /*0ff0*/  FFMA R21, R25, R25, R20 ;  /* 0x0000001919157223 */ /* 0x000fe20000000014 */
[----:B------:R-:W-:-:S03]  /*1000*/  HADD2.F32 R27, -RZ, R23.H1_H1 ;  /* 0x30000017ff1b7230 */ /* 0x000fc60000004100 */
[----:B------:R-:W-:-:S04]  /*1010*/  FFMA R20, R24, R24, R21 ;  /* 0x0000001818147223 */ /* 0x000fc80000000015 */
[----:B------:R-:W-:Y:S01]  /*1020*/  FFMA R56, R27, R27, R20 ;  /* 0x0000001b1b387223 */ /* 0x000fe20000000014 */
[----:B------:R-:W-:Y:S01]  /*1030*/  @!P6 FMUL R50, R50, 16777216 ;  /* 0x4b8000003232e820 */ /* 0x000fe20000400000 */
[----:B----4-:R-:W-:-:S03]  /*1040*/  HADD2.F32 R26, -RZ, R16.H1_H1 ;  /* 0x30000010ff1a7230 */ /* 0x010fc60000004100 */
[----:B------:R-:W1:Y:S01]  /*1050*/  SHFL.BFLY PT, R67, R56, 0x8, 0x1f ;  /* 0x0d001f0038437f89 */ /* 0x000e6200000e0000 */
[----:B0-----:R-:W-:Y:S01]  /*1060*/  FMUL R34, R35, R50 ;  /* 0x0000003223227220 */ /* 0x001fe20000400000 */
[----:B------:R-:W-:Y:S01]  /*1070*/  HADD2.F32 R35, -RZ, R16.H0_H0 ;  /* 0x20000010ff237230 */ /* 0x000fe20000004100 */
[----:B------:R-:W-:Y:S02]  /*1080*/  FMUL R22, R26, R26 ;  /* 0x0000001a1a167220 */ /* 0x000fe40000400000 */
[-C--:B------:R-:W-:Y:S01]  /*1090*/  FMUL R21, R59, R34.reuse ;  /* 0x000000223b157220 */ /* 0x080fe20000400000 */
[----:B------:R-:W-:Y:S01]  /*10a0*/  FMUL R50, R61, R34 ;  /* 0x000000223d327220 */ /* 0x000fe20000400000 */
[----:B------:R-:W-:Y:S01]  /*10b0*/  HADD2.F32 R16, -RZ, R17.H0_H0 ;  /* 0x20000011ff107230 */ /* 0x000fe20000004100 */
[----:B------:R-:W-:-:S03]  /*10c0*/  FFMA R23, R35, R35, R22 ;  /* 0x0000002323177223 */ /* 0x000fc60000000016 */
[----:B------:R-:W-:Y:S01]  /*10d0*/  F2FP.PACK_AB R21, R50, R21 ;  /* 0x000000153215723e */ /* 0x000fe200000000ff */
[----:B------:R-:W-:Y:S01]  /*10e0*/  HADD2.F32 R50, -RZ, R17.H1_H1 ;  /* 0x30000011ff327230 */ /* 0x000fe20000004100 */
[----:B------:R-:W-:Y:S01]  /*10f0*/  FFMA R23, R16, R16, R23 ;  /* 0x0000001010177223 */ /* 0x000fe20000000017 */
[----:B------:R-:W-:Y:S01]  /*1100*/  ISETP.NE.AND P6, PT, R52, RZ, PT ;  /* 0x000000ff3400720c */ /* 0x000fe20003fc5270 */
[--C-:B------:R-:W-:Y:S02]  /*1110*/  HADD2.F32 R17, -RZ, R18.reuse.H0_H0 ;  /* 0x20000012ff117230 */ /* 0x100fe40000004100 */
[----:B------:R-:W-:Y:S01]  /*1120*/  FFMA R52, R50, R50, R23 ;  /* 0x0000003232347223 */ /* 0x000fe20000000017 */
[-C--:B------:R-:W-:Y:S01]  /*1130*/  FMUL R22, R51, R34.reuse ;  /* 0x0000002233167220 */ /* 0x080fe20000400000 */
[----:B------:R-:W-:Y:S02]  /*1140*/  HADD2.F32 R51, -RZ, R18.H1_H1 ;  /* 0x30000012ff337230 */ /* 0x000fe40000004100 */
[----:B------:R-:W-:Y:S01]  /*1150*/  FFMA R52, R17, R17, R52 ;  /* 0x0000001111347223 */ /* 0x000fe20000000034 */
[----:B-1----:R-:W-:Y:S01]  /*1160*/  FADD R56, R56, R67 ;  /* 0x0000004338387221 */ /* 0x002fe20000000000 */
[----:B------:R-:W-:Y:S01]  /*1170*/  FMUL R23, R53, R34 ;  /* 0x0000002235177220 */ /* 0x000fe20000400000 */
[----:B------:R-:W-:Y:S01]  /*1180*/  HADD2.F32 R18, -RZ, R19.H0_H0 ;  /* 0x20000013ff127230 */ /* 0x000fe20000004100 */
[----:B------:R-:W-:-:S02]  /*1190*/  FFMA R53, R51, R51, R52 ;  /* 0x0000003333357223 */ /* 0x000fc40000000034 */
[----:B------:R-:W0:Y:S01]  /*11a0*/  SHFL.BFLY PT, R59, R56, 0x4, 0x1f ;  /* 0x0c801f00383b7f89 */ /* 0x000e2200000e0000 */
[----:B------:R-:W-:Y:S01]  /*11b0*/  HADD2.F32 R19, -RZ, R19.H1_H1 ;  /* 0x30000013ff137230 */ /* 0x000fe20000004100 */
[----:B------:R-:W-:Y:S01]  /*11c0*/  FFMA R52, R18, R18, R53 ;  /* 0x0000001212347223 */ /* 0x000fe20000000035 */
[----:B------:R-:W-:-:S03]  /*11d0*/  FMUL R54, R55, R34 ;  /* 0x0000002237367220 */ /* 0x000fc60000400000 */
[----:B------:R-:W-:Y:S01]  /*11e0*/  FFMA R55, R19, R19, R52 ;  /* 0x0000001313377223 */ /* 0x000fe20000000034 */
[--C-:B------:R-:W-:Y:S01]  /*11f0*/  HADD2.F32 R52, -RZ, R4.reuse.H1_H1 ;  /* 0x30000004ff347230 */ /* 0x100fe20000004100 */
[----:B------:R-:W-:Y:S01]  /*1200*/  FMUL R57, R57, R34 ;  /* 0x0000002239397220 */ /* 0x000fe20000400000 */
[----:B------:R-:W-:Y:S01]  /*1210*/  F2FP.PACK_AB R23, R54, R23 ;  /* 0x000000173617723e */ /* 0x000fe200000000ff */
[----:B------:R-:W-:Y:S01]  /*1220*/  HADD2.F32 R53, -RZ, R4.H0_H0 ;  /* 0x20000004ff357230 */ /* 0x000fe20000004100 */
[----:B------:R-:W1:Y:S01]  /*1230*/  SHFL.BFLY PT, R60, R55, 0x8, 0x1f ;  /* 0x0d001f00373c7f89 */ /* 0x000e6200000e0000 */
[----:B------:R-:W-:Y:S01]  /*1240*/  FMUL R54, R52, R52 ;  /* 0x0000003434367220 */ /* 0x000fe20000400000 */
[----:B------:R-:W-:Y:S01]  /*1250*/  F2FP.PACK_AB R22, R57, R22 ;  /* 0x000000163916723e */ /* 0x000fe200000000ff */
[--C-:B------:R-:W-:Y:S01]  /*1260*/  HADD2.F32 R4, -RZ, R5.reuse.H0_H0 ;  /* 0x20000005ff047230 */ /* 0x100fe20000004100 */
[-C--:B------:R-:W-:Y:S01]  /*1270*/  FMUL R20, R65, R34.reuse ;  /* 0x0000002241147220 */ /* 0x080fe20000400000 */
[----:B------:R-:W-:Y:S01]  /*1280*/  FFMA R57, R53, R53, R54 ;  /* 0x0000003535397223 */ /* 0x000fe20000000036 */
[----:B------:R-:W-:Y:S01]  /*1290*/  FMUL R63, R63, R34 ;  /* 0x000000223f3f7220 */ /* 0x000fe20000400000 */
[----:B------:R-:W-:Y:S01]  /*12a0*/  IADD3 R2, P5, R2, c[0x0][0x168], RZ ;  /* 0x00005a0002027a10 */ /* 0x000fe20007fbe0ff */
[----:B------:R-:W-:Y:S01]  /*12b0*/  HADD2.F32 R54, -RZ, R5.H1_H1 ;  /* 0x30000005ff367230 */ /* 0x000fe20000004100 */
[----:B------:R-:W-:Y:S01]  /*12c0*/  FFMA R57, R4, R4, R57 ;  /* 0x0000000404397223 */ /* 0x000fe20000000039 */
[----:B------:R-:W-:Y:S01]  /*12d0*/  HADD2.F32 R5, -RZ, R6.H0_H0 ;  /* 0x20000006ff057230 */ /* 0x000fe20000004100 */
[----:B------:R-:W-:-:S02]  /*12e0*/  F2FP.PACK_AB R20, R63, R20 ;  /* 0x000000143f14723e */ /* 0x000fc400000000ff */
[----:B------:R-:W-:Y:S01]  /*12f0*/  IADD3.X R3, R3, c[0x0][0x16c], RZ, P5, !PT ;  /* 0x00005b0003037a10 */ /* 0x000fe20002ffe4ff */
[----:B0-----:R-:W-:Y:S01]  /*1300*/  FADD R59, R56, R59 ;  /* 0x0000003b383b7221 */ /* 0x001fe20000000000 */
[----:B------:R-:W-:Y:S01]  /*1310*/  FFMA R58, R54, R54, R57 ;  /* 0x00000036363a7223 */ /* 0x000fe20000000039 */
[----:B------:R-:W-:Y:S02]  /*1320*/  HADD2.F32 R6, -RZ, R6.H1_H1 ;  /* 0x30000006ff067230 */ /* 0x000fe40000004100 */
[----:B------:R0:W-:Y:S04]  /*1330*/  @!P6 STG.E.128 [R2.64], R20 ;  /* 0x000000140200e986 */ /* 0x0001e8000c101d04 */
[----:B------:R-:W2:Y:S01]  /*1340*/  SHFL.BFLY PT, R56, R59, 0x2, 0x1f ;  /* 0x0c401f003b387f89 */ /* 0x000ea200000e0000 */
[----:B-1----:R-:W-:Y:S01]  /*1350*/  FADD R60, R55, R60 ;  /* 0x0000003c373c7221 */ /* 0x002fe20000000000 */
[----:B0-----:R-:W-:Y:S01]  /*1360*/  FFMA R3, R5, R5, R58 ;  /* 0x0000000505037223 */ /* 0x001fe2000000003a */
[----:B------:R-:W-:-:S03]  /*1370*/  HADD2.F32 R2, -RZ, R7.H0_H0 ;  /* 0x20000007ff027230 */ /* 0x000fc60000004100 */
[----:B------:R-:W-:Y:S01]  /*1380*/  FFMA R3, R6, R6, R3 ;  /* 0x0000000606037223 */ /* 0x000fe20000000003 */
[----:B------:R-:W-:-:S03]  /*1390*/  HADD2.F32 R7, -RZ, R7.H1_H1 ;  /* 0x30000007ff077230 */ /* 0x000fc60000004100 */
[----:B------:R-:W-:Y:S02]  /*13a0*/  FFMA R20, R2, R2, R3 ;  /* 0x0000000202147223 */ /* 0x000fe40000000003 */
[----:B------:R-:W0:Y:S02]  /*13b0*/  SHFL.BFLY PT, R3, R60, 0x4, 0x1f ;  /* 0x0c801f003c037f89 */ /* 0x000e2400000e0000 */
[----:B------:R-:W-:-:S05]  /*13c0*/  FFMA R22, R7, R7, R20 ;  /* 0x0000000707167223 */ /* 0x000fca0000000014 */
[----:B------:R-:W1:Y:S01]  /*13d0*/  SHFL.BFLY PT, R21, R22, 0x8, 0x1f ;  /* 0x0d001f0016157f89 */ /* 0x000e6200000e0000 */
[----:B--2---:R-:W-:-:S05]  /*13e0*/  FADD R56, R59, R56 ;  /* 0x000000383b387221 */ /* 0x004fca0000000000 */
[----:B------:R-:W2:Y:S01]  /*13f0*/  SHFL.BFLY PT, R55, R56, 0x1, 0x1f ;  /* 0x0c201f0038377f89 */ /* 0x000ea200000e0000 */
[----:B------:R-:W-:Y:S01]  /*1400*/  HADD2.F32 R20, -RZ, R9.H0_H0 ;  /* 0x20000009ff147230 */ /* 0x000fe20000004100 */
[----:B0-----:R-:W-:Y:S01]  /*1410*/  FADD R57, R60, R3 ;  /* 0x000000033c397221 */ /* 0x001fe20000000000 */
[--C-:B------:R-:W-:Y:S02]  /*1420*/  HADD2.F32 R3, -RZ, R8.reuse.H1_H1 ;  /* 0x30000008ff037230 */ /* 0x100fe40000004100 */
[----:B------:R-:W-:Y:S01]  /*1430*/  HADD2.F32 R8, -RZ, R8.H0_H0 ;  /* 0x20000008ff087230 */ /* 0x000fe20000004100 */
[----:B-1----:R-:W-:Y:S02]  /*1440*/  FADD R59, R22, R21 ;  /* 0x00000015163b7221 */ /* 0x002fe40000000000 */
[----:B------:R-:W-:-:S04]  /*1450*/  FMUL R21, R3, R3 ;  /* 0x0000000303157220 */ /* 0x000fc80000400000 */
[----:B------:R-:W-:Y:S01]  /*1460*/  FFMA R23, R8, R8, R21 ;  /* 0x0000000808177223 */ /* 0x000fe20000000015 */
[----:B------:R-:W-:-:S03]  /*1470*/  HADD2.F32 R21, -RZ, R9.H1_H1 ;  /* 0x30000009ff157230 */ /* 0x000fc60000004100 */
[----:B------:R-:W-:Y:S01]  /*1480*/  FFMA R22, R20, R20, R23 ;  /* 0x0000001414167223 */ /* 0x000fe20000000017 */
[----:B--2---:R-:W-:Y:S01]  /*1490*/  FADD R55, R56, R55 ;  /* 0x0000003738377221 */ /* 0x004fe20000000000 */
[--C-:B------:R-:W-:Y:S02]  /*14a0*/  HADD2.F32 R9, -RZ, R10.reuse.H0_H0 ;  /* 0x2000000aff097230 */ /* 0x100fe40000004100 */
[----:B------:R-:W-:Y:S01]  /*14b0*/  FFMA R56, R21, R21, R22 ;  /* 0x0000001515387223 */ /* 0x000fe20000000016 */
[----:B------:R-:W-:-:S03]  /*14c0*/  HADD2.F32 R22, -RZ, R10.H1_H1 ;  /* 0x3000000aff167230 */ /* 0x000fc60000004100 */
[----:B------:R-:W-:Y:S01]  /*14d0*/  FFMA R23, R9, R9, R56 ;  /* 0x0000000909177223 */ /* 0x000fe20000000038 */
[----:B------:R-:W-:-:S03]  /*14e0*/  HADD2.F32 R10, -RZ, R11.H0_H0 ;  /* 0x2000000bff0a7230 */ /* 0x000fc60000004100 */
[----:B------:R-:W-:Y:S01]  /*14f0*/  FFMA R23, R22, R22, R23 ;  /* 0x0000001616177223 */ /* 0x000fe20000000017 */
[----:B------:R-:W-:-:S03]  /*1500*/  HADD2.F32 R56, -RZ, R11.H1_H1 ;  /* 0x3000000bff387230 */ /* 0x000fc60000004100 */
[----:B------:R-:W-:-:S04]  /*1510*/  FFMA R23, R10, R10, R23 ;  /* 0x0000000a0a177223 */ /* 0x000fc80000000017 */
[----:B------:R-:W-:Y:S01]  /*1520*/  FFMA R23, R56, R56, R23 ;  /* 0x0000003838177223 */ /* 0x000fe20000000017 */
[----:B------:R-:W0:Y:S04]  /*1530*/  SHFL.BFLY PT, R60, R59, 0x4, 0x1f ;  /* 0x0c801f003b3c7f89 */ /* 0x000e2800000e0000 */
[----:B------:R-:W1:Y:S04]  /*1540*/  SHFL.BFLY PT, R62, R23, 0x8, 0x1f ;  /* 0x0d001f00173e7f89 */ /* 0x000e6800000e0000 */
[----:B------:R-:W2:Y:S01]  /*1550*/  SHFL.BFLY PT, R58, R57, 0x2, 0x1f ;  /* 0x0c401f00393a7f89 */ /* 0x000ea200000e0000 */
[----:B0-----:R-:W-:Y:S01]  /*1560*/  FADD R60, R59, R60 ;  /* 0x0000003c3b3c7221 */ /* 0x001fe20000000000 */
[----:B-1----:R-:W-:-:S05]  /*1570*/  FADD R59, R23, R62 ;  /* 0x0000003e173b7221 */ /* 0x002fca0000000000 */
[----:B------:R-:W0:Y:S01]  /*1580*/  SHFL.BFLY PT, R62, R59, 0x4, 0x1f ;  /* 0x0c801f003b3e7f89 */ /* 0x000e2200000e0000 */
[----:B--2---:R-:W-:-:S03]  /*1590*/  FADD R58, R57, R58 ;  /* 0x0000003a393a7221 */ /* 0x004fc60000000000 */
[----:B------:R-:W1:Y:S04]  /*15a0*/  SHFL.BFLY PT, R57, R60, 0x2, 0x1f ;  /* 0x0c401f003c397f89 */ /* 0x000e6800000e0000 */
[----:B------:R-:W2:Y:S01]  /*15b0*/  SHFL.BFLY PT, R11, R58, 0x1, 0x1f ;  /* 0x0c201f003a0b7f89 */ /* 0x000ea200000e0000 */
[----:B------:R-:W-:Y:S01]  /*15c0*/  FADD R55, R55, c[0x0][0x178] ;  /* 0x00005e0037377621 */ /* 0x000fe20000000000 */
[----:B0-----:R-:W-:-:S05]  /*15d0*/  FADD R61, R59, R62 ;  /* 0x0000003e3b3d7221 */ /* 0x001fca0000000000 */
[----:B------:R-:W0:Y:S01]  /*15e0*/  SHFL.BFLY PT, R64, R61, 0x2, 0x1f ;  /* 0x0c401f003d407f89 */ /* 0x000e2200000e0000 */
[----:B------:R-:W3:Y:S01]  /*15f0*/  MUFU.SQRT R63, R55 ;  /* 0x00000037003f7308 */ /* 0x000ee20000002000 */
[----:B-1----:R-:W-:Y:S01]  /*1600*/  FADD R57, R60, R57 ;  /* 0x000000393c397221 */ /* 0x002fe20000000000 */
[----:B--2---:R-:W-:-:S04]  /*1610*/  FADD R11, R58, R11 ;  /* 0x0000000b3a0b7221 */ /* 0x004fc80000000000 */
[----:B------:R-:W1:Y:S01]  /*1620*/  SHFL.BFLY PT, R62, R57, 0x1, 0x1f ;  /* 0x0c201f00393e7f89 */ /* 0x000e6200000e0000 */
[----:B------:R-:W-:-:S04]  /*1630*/  FADD R23, R11, c[0x0][0x178] ;  /* 0x00005e000b177621 */ /* 0x000fc80000000000 */
[----:B------:R-:W2:Y:S01]  /*1640*/  MUFU.SQRT R58, R23 ;  /* 0x00000017003a7308 */ /* 0x000ea20000002000 */
[C---:B---3--:R-:W-:Y:S02]  /*1650*/  FSETP.GT.AND P6, PT, R63.reuse, 8.50705917302346158658e+37, PT ;  /* 0x7e8000003f00780b */ /* 0x048fe40003fc4000 */
[----:B------:R-:W-:Y:S01]  /*1660*/  FSETP.GEU.AND P5, PT, R63, 1.175494350822287508e-38, PT ;  /* 0x008000003f00780b */ /* 0x000fe20003fae000 */
[----:B0-----:R-:W-:-:S05]  /*1670*/  FADD R64, R61, R64 ;  /* 0x000000403d407221 */ /* 0x001fca0000000000 */
[----:B------:R-:W0:Y:S01]  /*1680*/  SHFL.BFLY PT, R11, R64, 0x1, 0x1f ;  /* 0x0c201f00400b7f89 */ /* 0x000e2200000e0000 */
[----:B------:R-:W-:-:S04]  /*1690*/  FSEL R59, R48, 1, P6 ;  /* 0x3f800000303b7808 */ /* 0x000fc80003000000 */
[----:B------:R-:W-:Y:S01]  /*16a0*/  @P6 FMUL R63, R63, 0.25 ;  /* 0x3e8000003f3f6820 */ /* 0x000fe20000400000 */
[----:B-1----:R-:W-:Y:S01]  /*16b0*/  FADD R62, R57, R62 ;  /* 0x0000003e393e7221 */ /* 0x002fe20000000000 */
[C---:B--2---:R-:W-:Y:S02]  /*16c0*/  FSETP.GT.AND P6, PT, R58.reuse, 8.50705917302346158658e+37, PT ;  /* 0x7e8000003a00780b */ /* 0x044fe40003fc4000 */
[----:B------:R-:W-:Y:S01]  /*16d0*/  @!P5 FMUL R63, R63, 16777216 ;  /* 0x4b8000003f3fd820 */ /* 0x000fe20000400000 */
[----:B------:R-:W-:Y:S01]  /*16e0*/  @!P5 FMUL R59, R59, 16777216 ;  /* 0x4b8000003b3bd820 */ /* 0x000fe20000400000 */
[----:B------:R-:W-:Y:S01]  /*16f0*/  FSETP.GEU.AND P5, PT, R58, 1.175494350822287508e-38, PT ;  /* 0x008000003a00780b */ /* 0x000fe20003fae000 */
[----:B------:R-:W-:-:S06]  /*1700*/  FADD R62, R62, c[0x0][0x178] ;  /* 0x00005e003e3e7621 */ /* 0x000fcc0000000000 */
[----:B------:R-:W1:Y:S02]  /*1710*/  MUFU.SQRT R62, R62 ;  /* 0x0000003e003e7308 */ /* 0x000e640000002000 */
[----:B------:R-:W-:-:S04]  /*1720*/  @P6 FMUL R58, R58, 0.25 ;  /* 0x3e8000003a3a6820 */ /* 0x000fc80000400000 */
[----:B------:R-:W-:Y:S01]  /*1730*/  @!P5 FMUL R58, R58, 16777216 ;  /* 0x4b8000003a3ad820 */ /* 0x000fe20000400000 */
[----:B0-----:R-:W-:-:S03]  /*1740*/  FADD R11, R64, R11 ;  /* 0x0000000b400b7221 */ /* 0x001fc60000000000 */
[----:B------:R-:W0:Y:S01]  /*1750*/  MUFU.RCP R23, R58 ;  /* 0x0000003a00177308 */ /* 0x000e220000001000 */
[----:B------:R-:W-:Y:S01]  /*1760*/  FADD R11, R11, c[0x0][0x178] ;  /* 0x00005e000b0b7621 */ /* 0x000fe20000000000 */
[----:B------:R-:W-:Y:S02]  /*1770*/  FSEL R64, R48, 1, P6 ;  /* 0x3f80000030407808 */ /* 0x000fe40003000000 */
[----:B-1----:R-:W-:-:S04]  /*1780*/  FSETP.GT.AND P6, PT, R62, 8.50705917302346158658e+37, PT ;  /* 0x7e8000003e00780b */ /* 0x002fc80003fc4000 */
[----:B------:R-:W1:Y:S01]  /*1790*/  MUFU.SQRT R60, R11 ;  /* 0x0000000b003c7308 */ /* 0x000e620000002000 */
[----:B------:R-:W-:Y:S01]  /*17a0*/  @!P5 FMUL R64, R64, 16777216 ;  /* 0x4b8000004040d820 */ /* 0x000fe20000400000 */
[----:B------:R-:W-:-:S03]  /*17b0*/  FSETP.GEU.AND P5, PT, R62, 1.175494350822287508e-38, PT ;  /* 0x008000003e00780b */ /* 0x000fc60003fae000 */
[----:B0-----:R-:W-:Y:S01]  /*17c0*/  FMUL R23, R23, R64 ;  /* 0x0000004017177220 */ /* 0x001fe20000400000 */
[----:B------:R-:W-:-:S03]  /*17d0*/  FSEL R64, R48, 1, P6 ;  /* 0x3f80000030407808 */ /* 0x000fc60003000000 */
[----:B------:R-:W-:Y:S01]  /*17e0*/  @P6 FMUL R62, R62, 0.25 ;  /* 0x3e8000003e3e6820 */ /* 0x000fe20000400000 */
[----:B-1----:R-:W-:-:S05]  /*17f0*/  FSETP.GT.AND P6, PT, R60, 8.50705917302346158658e+37, PT ;  /* 0x7e8000003c00780b */ /* 0x002fca0003fc4000 */
[----:B------:R-:W-:Y:S01]  /*1800*/  @!P5 FMUL R62, R62, 16777216 ;  /* 0x4b8000003e3ed820 */ /* 0x000fe20000400000 */
[----:B------:R-:W-:Y:S01]  /*1810*/  @!P5 FMUL R64, R64, 16777216 ;  /* 0x4b8000004040d820 */ /* 0x000fe20000400000 */
[----:B------:R-:W-:-:S06]  /*1820*/  FSETP.GEU.AND P5, PT, R60, 1.175494350822287508e-38, PT ;  /* 0x008000003c00780b */ /* 0x000fcc0003fae000 */
[----:B------:R-:W-:-:S07]  /*1830*/  @P6 FMUL R60, R60, 0.25 ;  /* 0x3e8000003c3c6820 */ /* 0x000fce0000400000 */
[----:B------:R-:W-:-:S04]  /*1840*/  @!P5 FMUL R60, R60, 16777216 ;  /* 0x4b8000003c3cd820 */ /* 0x000fc80000400000 */
[----:B------:R-:W0:Y:S01]  /*1850*/  MUFU.RCP R11, R60 ;  /* 0x0000003c000b7308 */ /* 0x000e220000001000 */
[----:B------:R-:W-:-:S05]  /*1860*/  FSEL R58, R48, 1, P6 ;  /* 0x3f800000303a7808 */ /* 0x000fca0003000000 */
[----:B------:R-:W-:Y:S02]  /*1870*/  @!P5 FMUL R58, R58, 16777216 ;  /* 0x4b8000003a3ad820 */ /* 0x000fe40000400000 */
[----:B------:R-:W1:Y:S01]  /*1880*/  MUFU.RCP R66, R63 ;  /* 0x0000003f00427308 */ /* 0x000e620000001000 */
[--C-:B------:R-:W-:Y:S01]  /*1890*/  HADD2.F32 R57, -RZ, R12.reuse.H0_H0 ;  /* 0x2000000cff397230 */ /* 0x100fe20000004100 */
[----:B0-----:R-:W-:Y:S01]  /*18a0*/  FMUL R11, R11, R58 ;  /* 0x0000003a0b0b7220 */ /* 0x001fe20000400000 */
[----:B------:R-:W-:-:S05]  /*18b0*/  HADD2.F32 R58, -RZ, R12.H1_H1 ;  /* 0x3000000cff3a7230 */ /* 0x000fca0000004100 */
[----:B------:R0:W2:Y:S01]  /*18c0*/  MUFU.RCP R55, R62 ;  /* 0x0000003e00377308 */ /* 0x0000a20000001000 */
[--C-:B------:R-:W-:Y:S02]  /*18d0*/  HADD2.F32 R12, -RZ, R13.reuse.H1_H1 ;  /* 0x3000000dff0c7230 */ /* 0x100fe40000004100 */
[----:B------:R-:W-:Y:S01]  /*18e0*/  HADD2.F32 R13, -RZ, R13.H0_H0 ;  /* 0x2000000dff0d7230 */ /* 0x000fe20000004100 */
[----:B0-----:R-:W-:-:S04]  /*18f0*/  FMUL R62, R58, R58 ;  /* 0x0000003a3a3e7220 */ /* 0x001fc80000400000 */
[----:B------:R-:W-:Y:S01]  /*1900*/  FFMA R62, R57, R57, R62 ;  /* 0x00000039393e7223 */ /* 0x000fe2000000003e */
[----:B-1----:R-:W-:Y:S01]  /*1910*/  FMUL R66, R66, R59 ;  /* 0x0000003b42427220 */ /* 0x002fe20000400000 */
[--C-:B------:R-:W-:Y:S02]  /*1920*/  HADD2.F32 R59, -RZ, R14.reuse.H1_H1 ;  /* 0x3000000eff3b7230 */ /* 0x100fe40000004100 */
[----:B------:R-:W-:Y:S01]  /*1930*/  FFMA R61, R13, R13, R62 ;  /* 0x0000000d0d3d7223 */ /* 0x000fe2000000003e */
[----:B------:R-:W-:-:S03]  /*1940*/  HADD2.F32 R14, -RZ, R14.H0_H0 ;  /* 0x2000000eff0e7230 */ /* 0x000fc60000004100 */
[----:B------:R-:W-:Y:S01]  /*1950*/  FFMA R61, R12, R12, R61 ;  /* 0x0000000c0c3d7223 */ /* 0x000fe2000000003d */
[----:B------:R-:W-:-:S03]  /*1960*/  HADD2.F32 R60, -RZ, R15.H1_H1 ;  /* 0x3000000fff3c7230 */ /* 0x000fc60000004100 */
[----:B------:R-:W-:Y:S01]  /*1970*/  FFMA R62, R14, R14, R61 ;  /* 0x0000000e0e3e7223 */ /* 0x000fe2000000003d */
[----:B------:R-:W-:-:S03]  /*1980*/  HADD2.F32 R15, -RZ, R15.H0_H0 ;  /* 0x2000000fff0f7230 */ /* 0x000fc60000004100 */
[----:B------:R-:W-:-:S04]  /*1990*/  FFMA R62, R59, R59, R62 ;  /* 0x0000003b3b3e7223 */ /* 0x000fc8000000003e */
[----:B------:R-:W-:-:S04]  /*19a0*/  FFMA R61, R15, R15, R62 ;  /* 0x0000000f0f3d7223 */ /* 0x000fc8000000003e */
[----:B------:R-:W-:-:S05]  /*19b0*/  FFMA R61, R60, R60, R61 ;  /* 0x0000003c3c3d7223 */ /* 0x000fca000000003d */
[----:B------:R-:W0:Y:S02]  /*19c0*/  SHFL.BFLY PT, R62, R61, 0x8, 0x1f ;  /* 0x0d001f003d3e7f89 */ /* 0x000e2400000e0000 */
[----:B0-----:R-:W-:-:S05]  /*19d0*/  FADD R63, R61, R62 ;  /* 0x0000003e3d3f7221 */ /* 0x001fca0000000000 */
[----:B------:R-:W0:Y:S01]  /*19e0*/  SHFL.BFLY PT, R62, R63, 0x4, 0x1f ;  /* 0x0c801f003f3e7f89 */ /* 0x000e2200000e0000 */
[----:B--2---:R-:W-:Y:S01]  /*19f0*/  FMUL R55, R55, R64 ;  /* 0x0000004037377220 */ /* 0x004fe20000400000 */
[----:B0-----:R-:W-:-:S05]  /*1a00*/  FADD R64, R63, R62 ;  /* 0x0000003e3f407221 */ /* 0x001fca0000000000 */
[----:B------:R-:W0:Y:S02]  /*1a10*/  SHFL.BFLY PT, R65, R64, 0x2, 0x1f ;  /* 0x0c401f0040417f89 */ /* 0x000e2400000e0000 */
[----:B0-----:R-:W-:-:S05]  /*1a20*/  FADD R65, R64, R65 ;  /* 0x0000004140417221 */ /* 0x001fca0000000000 */
[----:B------:R-:W0:Y:S02]  /*1a30*/  SHFL.BFLY PT, R62, R65, 0x1, 0x1f ;  /* 0x0c201f00413e7f89 */ /* 0x000e2400000e0000 */
[----:B0-----:R-:W-:-:S04]  /*1a40*/  FADD R67, R65, R62 ;  /* 0x0000003e41437221 */ /* 0x001fc80000000000 */
[----:B------:R-:W-:-:S04]  /*1a50*/  FADD R67, R67, c[0x0][0x178] ;  /* 0x00005e0043437621 */ /* 0x000fc80000000000 */
[----:B------:R-:W0:Y:S02]  /*1a60*/  MUFU.SQRT R61, R67 ;  /* 0x00000043003d7308 */ /* 0x000e240000002000 */
[C---:B0-----:R-:W-:Y:S02]  /*1a70*/  FSETP.GT.AND P5, PT, R61.reuse, 8.50705917302346158658e+37, PT ;  /* 0x7e8000003d00780b */ /* 0x041fe40003fa4000 */
[----:B------:R-:W-:Y:S02]  /*1a80*/  FSETP.GEU.AND P6, PT, R61, 1.175494350822287508e-38, PT ;  /* 0x008000003d00780b */ /* 0x000fe40003fce000 */
[----:B------:R-:W-:-:S09]  /*1a90*/  FSEL R63, R48, 1, P5 ;  /* 0x3f800000303f7808 */ /* 0x000fd20002800000 */
[----:B------:R-:W-:-:S04]  /*1aa0*/  @P5 FMUL R61, R61, 0.25 ;  /* 0x3e8000003d3d5820 */ /* 0x000fc80000400000 */
[----:B------:R-:W-:-:S04]  /*1ab0*/  @!P6 FMUL R61, R61, 16777216 ;  /* 0x4b8000003d3de820 */ /* 0x000fc80000400000 */
[----:B------:R0:W1:Y:S01]  /*1ac0*/  MUFU.RCP R48, R61 ;  /* 0x0000003d00307308 */ /* 0x0000620000001000 */
[----:B------:R-:W-:Y:S01]  /*1ad0*/  SHF.R.U32.HI R62, RZ, 0x4, R0 ;  /* 0x00000004ff3e7819 */ /* 0x000fe20000011600 */
[----:B------:R-:W-:Y:S01]  /*1ae0*/  FMUL R64, R33, R66 ;  /* 0x0000004221407220 */ /* 0x000fe20000400000 */
[----:B------:R-:W-:Y:S02]  /*1af0*/  @!P6 FMUL R63, R63, 16777216 ;  /* 0x4b8000003f3fe820 */ /* 0x000fe40000400000 */
[----:B------:R-:W-:Y:S01]  /*1b00*/  SGXT.U32 R62, R62, 0x4 ;  /* 0x000000043e3e781a */ /* 0x000fe20000000000 */
[-C--:B------:R-:W-:Y:S01]  /*1b10*/  FMUL R16, R16, R23.reuse ;  /* 0x0000001710107220 */ /* 0x080fe20000400000 */
[----:B------:R-:W-:Y:S01]  /*1b20*/  FMUL R33, R50, R23 ;  /* 0x0000001732217220 */ /* 0x000fe20000400000 */
[----:B0-----:R-:W-:Y:S02]  /*1b30*/  FMUL R61, R7, R55 ;  /* 0x00000037073d7220 */ /* 0x001fe40000400000 */
[----:B------:R0:W-:Y:S01]  /*1b40*/  STS [R62.X4+0x40], R28 ;  /* 0x0000401c3e007388 */ /* 0x0001e20000004800 */
[-C--:B------:R-:W-:Y:S01]  /*1b50*/  FMUL R17, R17, R23.reuse ;  /* 0x0000001711117220 */ /* 0x080fe20000400000 */
[-C--:B------:R-:W-:Y:S01]  /*1b60*/  FMUL R18, R18, R23.reuse ;  /* 0x0000001712127220 */ /* 0x080fe20000400000 */
[----:B------:R-:W-:Y:S01]  /*1b70*/  FMUL R19, R19, R23 ;  /* 0x0000001713137220 */ /* 0x000fe20000400000 */
[----:B-1----:R-:W-:Y:S01]  /*1b80*/  FMUL R7, R48, R63 ;  /* 0x0000003f30077220 */ /* 0x002fe20000400000 */
[----:B------:R-:W-:Y:S01]  /*1b90*/  FMUL R63, R9, R11 ;  /* 0x0000000b093f7220 */ /* 0x000fe20000400000 */
[----:B------:R-:W-:Y:S01]  /*1ba0*/  F2FP.PACK_AB R9, R33, R16 ;  /* 0x000000102109723e */ /* 0x000fe200000000ff */
[----:B0-----:R-:W-:Y:S01]  /*1bb0*/  FMUL R28, R51, R23 ;  /* 0x00000017331c7220 */ /* 0x001fe20000400000 */
[----:B------:R-:W-:Y:S01]  /*1bc0*/  IADD3 R16, P6, R45, c[0x0][0x168], RZ ;  /* 0x00005a002d107a10 */ /* 0x000fe20007fde0ff */
[----:B------:R-:W-:Y:S01]  /*1bd0*/  FMUL R48, R3, R11 ;  /* 0x0000000b03307220 */ /* 0x000fe20000400000 */
[-C--:B------:R-:W-:Y:S01]  /*1be0*/  FMUL R30, R30, R66.reuse ;  /* 0x000000421e1e7220 */ /* 0x080fe20000400000 */
[-C--:B------:R-:W-:Y:S01]  /*1bf0*/  FMUL R29, R29, R66.reuse ;  /* 0x000000421d1d7220 */ /* 0x080fe20000400000 */
[-C--:B------:R-:W-:Y:S01]  /*1c00*/  FMUL R31, R31, R66.reuse ;  /* 0x000000421f1f7220 */ /* 0x080fe20000400000 */
[-C--:B------:R-:W-:Y:S01]  /*1c10*/  FMUL R32, R32, R66.reuse ;  /* 0x0000004220207220 */ /* 0x080fe20000400000 */
[-C--:B------:R-:W-:Y:S01]  /*1c20*/  FMUL R25, R25, R66.reuse ;  /* 0x0000004219197220 */ /* 0x080fe20000400000 */
[-C--:B------:R-:W-:Y:S01]  /*1c30*/  FMUL R24, R24, R66.reuse ;  /* 0x0000004218187220 */ /* 0x080fe20000400000 */
[----:B------:R-:W-:Y:S01]  /*1c40*/  FMUL R27, R27, R66 ;  /* 0x000000421b1b7220 */ /* 0x000fe20000400000 */
[-C--:B------:R-:W-:Y:S01]  /*1c50*/  FMUL R35, R35, R23.reuse ;  /* 0x0000001723237220 */ /* 0x080fe20000400000 */
[----:B------:R-:W-:Y:S01]  /*1c60*/  FMUL R26, R26, R23 ;  /* 0x000000171a1a7220 */ /* 0x000fe20000400000 */
[----:B------:R0:W-:Y:S01]  /*1c70*/  STS [R62.X4+0x100], R23 ;  /* 0x000100173e007388 */ /* 0x0001e20000004800 */
[-C--:B------:R-:W-:Y:S01]  /*1c80*/  FMUL R3, R10, R11.reuse ;  /* 0x0000000b0a037220 */ /* 0x080fe20000400000 */
[-C--:B------:R-:W-:Y:S01]  /*1c90*/  FMUL R20, R20, R11.reuse ;  /* 0x0000000b14147220 */ /* 0x080fe20000400000 */
[-C--:B------:R-:W-:Y:S01]  /*1ca0*/  FMUL R21, R21, R11.reuse ;  /* 0x0000000b15157220 */ /* 0x080fe20000400000 */
[----:B------:R1:W-:Y:S01]  /*1cb0*/  STS [R62.X4], R49 ;  /* 0x000000313e007388 */ /* 0x0003e20000004800 */
[-C--:B------:R-:W-:Y:S01]  /*1cc0*/  FMUL R22, R22, R11.reuse ;  /* 0x0000000b16167220 */ /* 0x080fe20000400000 */
[----:B------:R-:W-:Y:S01]  /*1cd0*/  FMUL R56, R56, R11 ;  /* 0x0000000b38387220 */ /* 0x000fe20000400000 */
[----:B------:R-:W-:Y:S01]  /*1ce0*/  F2FP.PACK_AB R10, R28, R17 ;  /* 0x000000111c0a723e */ /* 0x000fe200000000ff */
[----:B------:R2:W-:Y:S01]  /*1cf0*/  STS [R62.X4+0x80], R34 ;  /* 0x000080223e007388 */ /* 0x0005e20000004800 */
[----:B------:R-:W-:Y:S01]  /*1d00*/  FMUL R53, R53, R55 ;  /* 0x0000003735357220 */ /* 0x000fe20000400000 */
[----:B0-----:R-:W-:Y:S01]  /*1d10*/  FMUL R23, R8, R11 ;  /* 0x0000000b08177220 */ /* 0x001fe20000400000 */
[-C--:B------:R-:W-:Y:S01]  /*1d20*/  FMUL R52, R52, R55.reuse ;  /* 0x0000003734347220 */ /* 0x080fe20000400000 */
[----:B------:R0:W-:Y:S01]  /*1d30*/  STS [R62.X4+0x180], R11 ;  /* 0x0001800b3e007388 */ /* 0x0001e20000004800 */
[-C--:B------:R-:W-:Y:S01]  /*1d40*/  FMUL R54, R54, R55.reuse ;  /* 0x0000003736367220 */ /* 0x080fe20000400000 */
[-C--:B-1----:R-:W-:Y:S01]  /*1d50*/  FMUL R49, R4, R55.reuse ;  /* 0x0000003704317220 */ /* 0x082fe20000400000 */
[-C--:B------:R-:W-:Y:S01]  /*1d60*/  FMUL R51, R6, R55.reuse ;  /* 0x0000003706337220 */ /* 0x080fe20000400000 */
[-C--:B------:R-:W-:Y:S01]  /*1d70*/  FMUL R2, R2, R55.reuse ;  /* 0x0000003702027220 */ /* 0x080fe20000400000 */
[----:B------:R-:W-:Y:S01]  /*1d80*/  IADD3 R42, P5, R42, c[0x0][0x168], RZ ;  /* 0x00005a002a2a7a10 */ /* 0x000fe20007fbe0ff */
[----:B--2---:R-:W-:Y:S01]  /*1d90*/  FMUL R34, R5, R55 ;  /* 0x0000003705227220 */ /* 0x004fe20000400000 */
[----:B------:R-:W-:Y:S01]  /*1da0*/  IADD3.X R17, R46, c[0x0][0x16c], RZ, P6, !PT ;  /* 0x00005b002e117a10 */ /* 0x000fe200037fe4ff */
[----:B------:R1:W-:Y:S01]  /*1db0*/  STS [R62.X4+0xc0], R66 ;  /* 0x0000c0423e007388 */ /* 0x0003e20000004800 */
[-C--:B------:R-:W-:Y:S01]  /*1dc0*/  FMUL R68, R59, R7.reuse ;  /* 0x000000073b447220 */ /* 0x080fe20000400000 */
[----:B0-----:R-:W-:Y:S01]  /*1dd0*/  F2FP.PACK_AB R11, R19, R18 ;  /* 0x00000012130b723e */ /* 0x001fe200000000ff */
[-C--:B------:R-:W-:Y:S01]  /*1de0*/  FMUL R57, R57, R7.reuse ;  /* 0x0000000739397220 */ /* 0x080fe20000400000 */
[----:B------:R0:W-:Y:S01]  /*1df0*/  STS [R62.X4+0x140], R55 ;  /* 0x000140373e007388 */ /* 0x0001e20000004800 */
[----:B------:R-:W-:Y:S01]  /*1e00*/  IADD3 R18, P6, R47, c[0x0][0x168], RZ ;  /* 0x00005a002f127a10 */ /* 0x000fe20007fde0ff */
[-C--:B------:R-:W-:Y:S01]  /*1e10*/  FMUL R58, R58, R7.reuse ;  /* 0x000000073a3a7220 */ /* 0x080fe20000400000 */
[-C--:B------:R-:W-:Y:S01]  /*1e20*/  FMUL R65, R14, R7.reuse ;  /* 0x000000070e417220 */ /* 0x080fe20000400000 */
[----:B------:R2:W-:Y:S01]  /*1e30*/  STS [R62.X4+0x1c0], R7 ;  /* 0x0001c0073e007388 */ /* 0x0005e20000004800 */
[-C--:B------:R-:W-:Y:S01]  /*1e40*/  FMUL R59, R15, R7.reuse ;  /* 0x000000070f3b7220 */ /* 0x080fe20000400000 */
[-C--:B-1----:R-:W-:Y:S01]  /*1e50*/  FMUL R66, R12, R7.reuse ;  /* 0x000000070c427220 */ /* 0x082fe20000400000 */
[-C--:B------:R-:W-:Y:S01]  /*1e60*/  FMUL R60, R60, R7.reuse ;  /* 0x000000073c3c7220 */ /* 0x080fe20000400000 */
[----:B------:R-:W-:Y:S01]  /*1e70*/  F2FP.PACK_AB R4, R29, R30 ;  /* 0x0000001e1d04723e */ /* 0x000fe200000000ff */
[----:B0-----:R-:W-:Y:S01]  /*1e80*/  FMUL R55, R13, R7 ;  /* 0x000000070d377220 */ /* 0x001fe20000400000 */
[----:B------:R-:W-:-:S02]  /*1e90*/  F2FP.PACK_AB R5, R64, R31 ;  /* 0x0000001f4005723e */ /* 0x000fc400000000ff */
[----:B------:R-:W-:Y:S02]  /*1ea0*/  F2FP.PACK_AB R6, R25, R32 ;  /* 0x000000201906723e */ /* 0x000fe400000000ff */
[----:B--2---:R-:W-:Y:S02]  /*1eb0*/  F2FP.PACK_AB R7, R27, R24 ;  /* 0x000000181b07723e */ /* 0x004fe400000000ff */
[----:B------:R-:W-:Y:S02]  /*1ec0*/  F2FP.PACK_AB R8, R26, R35 ;  /* 0x000000231a08723e */ /* 0x000fe400000000ff */
[----:B------:R-:W-:Y:S02]  /*1ed0*/  IADD3.X R43, R43, c[0x0][0x16c], RZ, P5, !PT ;  /* 0x00005b002b2b7a10 */ /* 0x000fe40002ffe4ff */
[----:B------:R-:W-:Y:S02]  /*1ee0*/  F2FP.PACK_AB R12, R52, R53 ;  /* 0x00000035340c723e */ /* 0x000fe400000000ff */
[----:B------:R-:W-:-:S02]  /*1ef0*/  F2FP.PACK_AB R13, R54, R49 ;  /* 0x00000031360d723e */ /* 0x000fc400000000ff */
[----:B------:R-:W-:Y:S02]  /*1f00*/  F2FP.PACK_AB R14, R51, R34 ;  /* 0x00000022330e723e */ /* 0x000fe400000000ff */
[----:B------:R-:W-:Y:S02]  /*1f10*/  F2FP.PACK_AB R15, R61, R2 ;  /* 0x000000023d0f723e */ /* 0x000fe400000000ff */
[----:B------:R-:W-:Y:S01]  /*1f20*/  IADD3.X R19, R44, c[0x0][0x16c], RZ, P6, !PT ;  /* 0x00005b002c137a10 */ /* 0x000fe200037fe4ff */
[----:B------:R0:W-:Y:S04]  /*1f30*/  @!P4 STG.E.128 [R16.64], R4 ;  /* 0x000000041000c986 */ /* 0x0001e8000c101d04 */
[----:B------:R-:W-:Y:S04]  /*1f40*/  @!P3 STG.E.128 [R42.64], R8 ;  /* 0x000000082a00b986 */ /* 0x000fe8000c101d04 */
[----:B------:R-:W-:Y:S01]  /*1f50*/  @!P2 STG.E.128 [R18.64], R12 ;  /* 0x0000000c1200a986 */ /* 0x000fe2000c101d04 */
[----:B------:R-:W-:-:S02]  /*1f60*/  IADD3 R38, P2, R38, c[0x0][0x168], RZ ;  /* 0x00005a0026267a10 */ /* 0x000fc40007f5e0ff */
[----:B------:R-:W-:Y:S02]  /*1f70*/  F2FP.PACK_AB R48, R48, R23 ;  /* 0x000000173030723e */ /* 0x000fe400000000ff */
[----:B------:R-:W-:Y:S02]  /*1f80*/  F2FP.PACK_AB R49, R21, R20 ;  /* 0x000000141531723e */ /* 0x000fe400000000ff */
[----:B------:R-:W-:Y:S02]  /*1f90*/  F2FP.PACK_AB R50, R22, R63 ;  /* 0x0000003f1632723e */ /* 0x000fe400000000ff */
[----:B0-----:R-:W-:Y:S02]  /*1fa0*/  LOP3.LUT R7, R39, 0x7f, R0, 0xf8, !PT ;  /* 0x0000007f27077812 */ /* 0x001fe400078ef800 */
[----:B------:R-:W-:Y:S02]  /*1fb0*/  F2FP.PACK_AB R51, R56, R3 ;  /* 0x000000033833723e */ /* 0x000fe400000000ff */
[----:B------:R-:W-:-:S02]  /*1fc0*/  IADD3.X R39, R40, c[0x0][0x16c], RZ, P2, !PT ;  /* 0x00005b0028277a10 */ /* 0x000fc400017fe4ff */
[----:B------:R-:W-:Y:S02]  /*1fd0*/  LOP3.LUT P2, RZ, R0, 0x80, RZ, 0xc0, !PT ;  /* 0x0000008000ff7812 */ /* 0x000fe4000784c0ff */
[----:B------:R-:W-:Y:S01]  /*1fe0*/  ISETP.LT.U32.AND P3, PT, R7, 0x1230, PT ;  /* 0x000012300700780c */ /* 0x000fe20003f61070 */
[----:B------:R-:W-:Y:S01]  /*1ff0*/  @!P1 STG.E.128 [R38.64], R48 ;  /* 0x0000003026009986 */ /* 0x000fe2000c101d04 */
[----:B------:R-:W-:Y:S02]  /*2000*/  IADD3 R2, P4, R37, c[0x0][0x168], RZ ;  /* 0x00005a0025027a10 */ /* 0x000fe40007f9e0ff */
[----:B------:R-:W-:Y:S02]  /*2010*/  ISETP.LT.U32.AND.EX P1, PT, R36, RZ, !P2, P3 ;  /* 0x000000ff2400720c */ /* 0x000fe40005721130 */
[----:B------:R-:W-:Y:S02]  /*2020*/  F2FP.PACK_AB R56, R58, R57 ;  /* 0x000000393a38723e */ /* 0x000fe400000000ff */
[----:B------:R-:W-:-:S02]  /*2030*/  F2FP.PACK_AB R57, R66, R55 ;  /* 0x000000374239723e */ /* 0x000fc400000000ff */
[----:B------:R-:W-:Y:S02]  /*2040*/  F2FP.PACK_AB R58, R68, R65 ;  /* 0x00000041443a723e */ /* 0x000fe400000000ff */
[----:B------:R-:W-:Y:S02]  /*2050*/  IADD3.X R3, R41, c[0x0][0x16c], RZ, P4, !PT ;  /* 0x00005b0029037a10 */ /* 0x000fe400027fe4ff */
[----:B------:R-:W-:-:S05]  /*2060*/  F2FP.PACK_AB R59, R60, R59 ;  /* 0x0000003b3c3b723e */ /* 0x000fca00000000ff */
[----:B------:R-:W-:Y:S04]  /*2070*/  @!P0 STG.E.128 [R2.64], R56 ;  /* 0x0000003802008986 */ /* 0x000fe8000c101d04 */
[----:B------:R-:W-:Y:S06]  /*2080*/  BAR.SYNC 0x0 ;  /* 0x0000000000007b1d */ /* 0x000fec0000000000 */
[----:B------:R-:W-:Y:S05]  /*2090*/  @!P1 EXIT ;  /* 0x000000000000994d */ /* 0x000fea0003800000 */
[----:B------:R-:W-:Y:S02]  /*20a0*/  LOP3.LUT R0, R0, 0x7f, RZ, 0xc0, !PT ;  /* 0x0000007f00007812 */ /* 0x000fe400078ec0ff */
[----:B------:R-:W-:-:S03]  /*20b0*/  LEA R2, P0, R7, c[0x0][0x170], 0x2 ;  /* 0x00005c0007027a11 */ /* 0x000fc600078010ff */
[----:B------:R-:W0:Y:S01]  /*20c0*/  LDS R5, [R0.X4] ;  /* 0x0000000000057984 */ /* 0x000e220000004800 */
[----:B------:R-:W-:-:S05]  /*20d0*/  LEA.HI.X R3, R7, c[0x0][0x174], R36, 0x2, P0 ;  /* 0x00005d0007037a11 */ /* 0x000fca00000f1424 */
[----:B0-----:R-:W-:Y:S01]  /*20e0*/  STG.E [R2.64], R5 ;  /* 0x0000000502007986 */ /* 0x001fe2000c101904 */
[----:B------:R-:W-:Y:S05]  /*20f0*/  EXIT ;  /* 0x000000000000794d */ /* 0x000fea0003800000 */
.L_x_0:
[----:B------:R-:W-:-:S00]  /*2100*/  BRA `(.L_x_0) ;  /* 0xfffffff000007947 */ /* 0x000fc0000383ffff */
[----:B------:R-:W-:-:S00]  /*2110*/  NOP ;  /* 0x0000000000007918 */ /* 0x000fc00000000000 */
        /* <DEDUP_REMOVED lines=14> */
.L_x_1:


//--------------------- .nv.global.init           --------------------------
	.section	.nv.global.init,"aw",@progbits
.nv.global.init:
	.type		_$_str,@object
	.size		_$_str,(_$_str_$_2 - _$_str)
_$_str:
        /*0000*/ 	.byte	0x5f, 0x5f, 0x43, 0x55, 0x44, 0x41, 0x5f, 0x46, 0x54, 0x5a, 0x00
	.type		_$_str_$_2,@object
	.size		_$_str_$_2,(.L_1 - _$_str_$_2)
_$_str_$_2:
        /*000b*/ 	.byte	0x5f, 0x5f, 0x43, 0x55, 0x44, 0x41, 0x5f, 0x50, 0x52, 0x45, 0x43, 0x5f, 0x53, 0x51, 0x52, 0x54
        /*001b*/ 	.byte	0x00
.L_1:


//--------------------- .nv.shared.l2norm_fwd_kernel --------------------------
	.section	.nv.shared.l2norm_fwd_kernel,"aw",@nobits
	.align	16
